//
// Generated by NVIDIA NVVM Compiler
//
// Compiler Build ID: CL-36424714
// Cuda compilation tools, release 13.0, V13.0.88
// Based on NVVM 20.0.0
//

.version 9.0
.target sm_100
.address_size 64

	// .globl	_Z15layerNormKernelPKfPfii
.extern .shared .align 16 .b8 sharedMemory[];

.visible .entry _Z15layerNormKernelPKfPfii(
	.param .u64 .ptr .align 1 _Z15layerNormKernelPKfPfii_param_0,
	.param .u64 .ptr .align 1 _Z15layerNormKernelPKfPfii_param_1,
	.param .u32 _Z15layerNormKernelPKfPfii_param_2,
	.param .u32 _Z15layerNormKernelPKfPfii_param_3
)
{
	.reg .pred 	%p<24>;
	.reg .b32 	%r<95>;
	.reg .b32 	%f<159>;
	.reg .b64 	%rd<9>;
	.reg .b64 	%fd<3>;

	ld.param.u64 	%rd3, [_Z15layerNormKernelPKfPfii_param_0];
	ld.param.u64 	%rd4, [_Z15layerNormKernelPKfPfii_param_1];
	ld.param.u32 	%r45, [_Z15layerNormKernelPKfPfii_param_2];
	ld.param.u32 	%r44, [_Z15layerNormKernelPKfPfii_param_3];
	mov.u32 	%r46, %ctaid.x;
	mov.u32 	%r47, %ntid.x;
	mov.u32 	%r48, %tid.x;
	mad.lo.s32 	%r1, %r46, %r47, %r48;
	setp.ge.s32 	%p1, %r1, %r45;
	@%p1 bra 	$L__BB0_32;
	mov.u32 	%r94, %tid.y;
	setp.ge.s32 	%p2, %r94, %r44;
	@%p2 bra 	$L__BB0_4;
	mul.lo.s32 	%r3, %r44, %r1;
	mov.u32 	%r4, %ntid.y;
	cvta.to.global.u64 	%rd1, %rd3;
	mov.u32 	%r51, sharedMemory;
	mov.u32 	%r81, %r94;
$L__BB0_3:
	add.s32 	%r49, %r81, %r3;
	mul.wide.s32 	%rd5, %r49, 4;
	add.s64 	%rd6, %rd1, %rd5;
	ld.global.f32 	%f30, [%rd6];
	shl.b32 	%r50, %r81, 2;
	add.s32 	%r52, %r51, %r50;
	st.shared.f32 	[%r52], %f30;
	add.s32 	%r81, %r81, %r4;
	setp.lt.s32 	%p3, %r81, %r44;
	@%p3 bra 	$L__BB0_3;
$L__BB0_4:
	bar.sync 	0;
	setp.lt.s32 	%p4, %r44, 1;
	mov.f32 	%f150, 0f00000000;
	@%p4 bra 	$L__BB0_17;
	and.b32  	%r7, %r44, 15;
	setp.lt.u32 	%p5, %r44, 16;
	mov.f32 	%f150, 0f00000000;
	mov.b32 	%r85, 0;
	@%p5 bra 	$L__BB0_8;
	and.b32  	%r85, %r44, 2147483632;
	mov.u32 	%r55, sharedMemory;
	add.s32 	%r82, %r55, 32;
	neg.s32 	%r83, %r85;
	mov.f32 	%f150, 0f00000000;
$L__BB0_7:
	.pragma "nounroll";
	ld.shared.v4.f32 	{%f35, %f36, %f37, %f38}, [%r82+-32];
	add.f32 	%f39, %f150, %f35;
	add.f32 	%f40, %f39, %f36;
	add.f32 	%f41, %f40, %f37;
	add.f32 	%f42, %f41, %f38;
	ld.shared.v4.f32 	{%f43, %f44, %f45, %f46}, [%r82+-16];
	add.f32 	%f47, %f42, %f43;
	add.f32 	%f48, %f47, %f44;
	add.f32 	%f49, %f48, %f45;
	add.f32 	%f50, %f49, %f46;
	ld.shared.v4.f32 	{%f51, %f52, %f53, %f54}, [%r82];
	add.f32 	%f55, %f50, %f51;
	add.f32 	%f56, %f55, %f52;
	add.f32 	%f57, %f56, %f53;
	add.f32 	%f58, %f57, %f54;
	ld.shared.v4.f32 	{%f59, %f60, %f61, %f62}, [%r82+16];
	add.f32 	%f63, %f58, %f59;
	add.f32 	%f64, %f63, %f60;
	add.f32 	%f65, %f64, %f61;
	add.f32 	%f150, %f65, %f62;
	add.s32 	%r83, %r83, 16;
	add.s32 	%r82, %r82, 64;
	setp.ne.s32 	%p6, %r83, 0;
	@%p6 bra 	$L__BB0_7;
$L__BB0_8:
	setp.eq.s32 	%p7, %r7, 0;
	@%p7 bra 	$L__BB0_17;
	and.b32  	%r15, %r44, 7;
	setp.lt.u32 	%p8, %r7, 8;
	@%p8 bra 	$L__BB0_11;
	shl.b32 	%r56, %r85, 2;
	mov.u32 	%r57, sharedMemory;
	add.s32 	%r58, %r57, %r56;
	ld.shared.f32 	%f67, [%r58];
	add.f32 	%f68, %f150, %f67;
	ld.shared.f32 	%f69, [%r58+4];
	add.f32 	%f70, %f68, %f69;
	ld.shared.f32 	%f71, [%r58+8];
	add.f32 	%f72, %f70, %f71;
	ld.shared.f32 	%f73, [%r58+12];
	add.f32 	%f74, %f72, %f73;
	ld.shared.f32 	%f75, [%r58+16];
	add.f32 	%f76, %f74, %f75;
	ld.shared.f32 	%f77, [%r58+20];
	add.f32 	%f78, %f76, %f77;
	ld.shared.f32 	%f79, [%r58+24];
	add.f32 	%f80, %f78, %f79;
	ld.shared.f32 	%f81, [%r58+28];
	add.f32 	%f150, %f80, %f81;
	add.s32 	%r85, %r85, 8;
$L__BB0_11:
	setp.eq.s32 	%p9, %r15, 0;
	@%p9 bra 	$L__BB0_17;
	and.b32  	%r18, %r44, 3;
	setp.lt.u32 	%p10, %r15, 4;
	@%p10 bra 	$L__BB0_14;
	shl.b32 	%r59, %r85, 2;
	mov.u32 	%r60, sharedMemory;
	add.s32 	%r61, %r60, %r59;
	ld.shared.f32 	%f83, [%r61];
	add.f32 	%f84, %f150, %f83;
	ld.shared.f32 	%f85, [%r61+4];
	add.f32 	%f86, %f84, %f85;
	ld.shared.f32 	%f87, [%r61+8];
	add.f32 	%f88, %f86, %f87;
	ld.shared.f32 	%f89, [%r61+12];
	add.f32 	%f150, %f88, %f89;
	add.s32 	%r85, %r85, 4;
$L__BB0_14:
	setp.eq.s32 	%p11, %r18, 0;
	@%p11 bra 	$L__BB0_17;
	shl.b32 	%r62, %r85, 2;
	mov.u32 	%r63, sharedMemory;
	add.s32 	%r88, %r63, %r62;
	neg.s32 	%r87, %r18;
$L__BB0_16:
	.pragma "nounroll";
	ld.shared.f32 	%f90, [%r88];
	add.f32 	%f150, %f150, %f90;
	add.s32 	%r88, %r88, 4;
	add.s32 	%r87, %r87, 1;
	setp.ne.s32 	%p12, %r87, 0;
	@%p12 bra 	$L__BB0_16;
$L__BB0_17:
	setp.lt.s32 	%p13, %r44, 1;
	cvt.rn.f32.s32 	%f14, %r44;
	div.rn.f32 	%f15, %f150, %f14;
	mov.f32 	%f158, 0f00000000;
	@%p13 bra 	$L__BB0_29;
	and.b32  	%r27, %r44, 7;
	setp.lt.u32 	%p14, %r44, 8;
	mov.f32 	%f158, 0f00000000;
	mov.b32 	%r92, 0;
	@%p14 bra 	$L__BB0_21;
	and.b32  	%r92, %r44, 2147483640;
	mov.u32 	%r66, sharedMemory;
	add.s32 	%r89, %r66, 16;
	neg.s32 	%r90, %r92;
	mov.f32 	%f158, 0f00000000;
$L__BB0_20:
	.pragma "nounroll";
	ld.shared.v4.f32 	{%f95, %f96, %f97, %f98}, [%r89+-16];
	sub.f32 	%f99, %f95, %f15;
	fma.rn.f32 	%f100, %f99, %f99, %f158;
	sub.f32 	%f101, %f96, %f15;
	fma.rn.f32 	%f102, %f101, %f101, %f100;
	sub.f32 	%f103, %f97, %f15;
	fma.rn.f32 	%f104, %f103, %f103, %f102;
	sub.f32 	%f105, %f98, %f15;
	fma.rn.f32 	%f106, %f105, %f105, %f104;
	ld.shared.v4.f32 	{%f107, %f108, %f109, %f110}, [%r89];
	sub.f32 	%f111, %f107, %f15;
	fma.rn.f32 	%f112, %f111, %f111, %f106;
	sub.f32 	%f113, %f108, %f15;
	fma.rn.f32 	%f114, %f113, %f113, %f112;
	sub.f32 	%f115, %f109, %f15;
	fma.rn.f32 	%f116, %f115, %f115, %f114;
	sub.f32 	%f117, %f110, %f15;
	fma.rn.f32 	%f158, %f117, %f117, %f116;
	add.s32 	%r90, %r90, 8;
	add.s32 	%r89, %r89, 32;
	setp.ne.s32 	%p15, %r90, 0;
	@%p15 bra 	$L__BB0_20;
$L__BB0_21:
	setp.eq.s32 	%p16, %r27, 0;
	@%p16 bra 	$L__BB0_29;
	and.b32  	%r35, %r44, 3;
	setp.lt.u32 	%p17, %r27, 4;
	@%p17 bra 	$L__BB0_24;
	shl.b32 	%r67, %r92, 2;
	mov.u32 	%r68, sharedMemory;
	add.s32 	%r69, %r68, %r67;
	ld.shared.f32 	%f119, [%r69];
	sub.f32 	%f120, %f119, %f15;
	fma.rn.f32 	%f121, %f120, %f120, %f158;
	ld.shared.f32 	%f122, [%r69+4];
	sub.f32 	%f123, %f122, %f15;
	fma.rn.f32 	%f124, %f123, %f123, %f121;
	ld.shared.f32 	%f125, [%r69+8];
	sub.f32 	%f126, %f125, %f15;
	fma.rn.f32 	%f127, %f126, %f126, %f124;
	ld.shared.f32 	%f128, [%r69+12];
	sub.f32 	%f129, %f128, %f15;
	fma.rn.f32 	%f158, %f129, %f129, %f127;
	add.s32 	%r92, %r92, 4;
$L__BB0_24:
	setp.eq.s32 	%p18, %r35, 0;
	@%p18 bra 	$L__BB0_29;
	setp.eq.s32 	%p19, %r35, 1;
	@%p19 bra 	$L__BB0_27;
	shl.b32 	%r70, %r92, 2;
	mov.u32 	%r71, sharedMemory;
	add.s32 	%r72, %r71, %r70;
	ld.shared.f32 	%f131, [%r72];
	sub.f32 	%f132, %f131, %f15;
	fma.rn.f32 	%f133, %f132, %f132, %f158;
	ld.shared.f32 	%f134, [%r72+4];
	sub.f32 	%f135, %f134, %f15;
	fma.rn.f32 	%f158, %f135, %f135, %f133;
	add.s32 	%r92, %r92, 2;
$L__BB0_27:
	and.b32  	%r73, %r44, 1;
	setp.eq.b32 	%p20, %r73, 1;
	not.pred 	%p21, %p20;
	@%p21 bra 	$L__BB0_29;
	shl.b32 	%r74, %r92, 2;
	mov.u32 	%r75, sharedMemory;
	add.s32 	%r76, %r75, %r74;
	ld.shared.f32 	%f136, [%r76];
	sub.f32 	%f137, %f136, %f15;
	fma.rn.f32 	%f158, %f137, %f137, %f158;
$L__BB0_29:
	setp.ge.s32 	%p22, %r94, %r44;
	div.rn.f32 	%f138, %f158, %f14;
	cvt.f64.f32 	%fd1, %f138;
	add.f64 	%fd2, %fd1, 0d3E7AD7F29ABCAF48;
	cvt.rn.f32.f64 	%f28, %fd2;
	@%p22 bra 	$L__BB0_32;
	mul.lo.s32 	%r40, %r44, %r1;
	mov.u32 	%r41, %ntid.y;
	cvta.to.global.u64 	%rd2, %rd4;
	sqrt.rn.f32 	%f29, %f28;
	mov.u32 	%r78, sharedMemory;
$L__BB0_31:
	shl.b32 	%r77, %r94, 2;
	add.s32 	%r79, %r78, %r77;
	ld.shared.f32 	%f139, [%r79];
	sub.f32 	%f140, %f139, %f15;
	div.rn.f32 	%f141, %f140, %f29;
	add.s32 	%r80, %r94, %r40;
	mul.wide.s32 	%rd7, %r80, 4;
	add.s64 	%rd8, %rd2, %rd7;
	st.global.f32 	[%rd8], %f141;
	add.s32 	%r94, %r94, %r41;
	setp.lt.s32 	%p23, %r94, %r44;
	@%p23 bra 	$L__BB0_31;
$L__BB0_32:
	ret;

}


// ===== COMPILED SASS (sm_100) =====

	.target	sm_100

	.elftype	@"ET_EXEC"


//--------------------- .note.nv.tkinfo           --------------------------
	.section	.note.nv.tkinfo,"",@"SHT_NOTE"
	.sectionflags	@"SHF_NOTE_NV_TKINFO"
	.tkinfo
        /*0018*/ 	.word	0x00000002
        /*0030*/ 	.string	""
        /*0030*/ 	.string	"ptxas"
        /*0030*/ 	.string	"Cuda compilation tools, release 13.0, V13.0.88"
        /*0030*/ 	.string	"Build cuda_13.0.r13.0/compiler.36424714_0"
        /*0030*/ 	.string	"-arch sm_100 -m 64 "



//--------------------- .note.nv.cuinfo           --------------------------
	.section	.note.nv.cuinfo,"",@"SHT_NOTE"
	.sectionflags	@"SHF_NOTE_NV_CUINFO"
        /*0018*/ 	.short	0x0002
        /*001a*/ 	.short	0x0064
        /*001c*/ 	.short	0x0082
	.zero		2


//--------------------- .nv.info                  --------------------------
	.section	.nv.info,"",@"SHT_CUDA_INFO"
	.align	4


	//----- nvinfo : EIATTR_REGCOUNT
	.align		4
        /*0000*/ 	.byte	0x04, 0x2f
        /*0002*/ 	.short	(.L_1 - .L_0)
	.align		4
.L_0:
        /*0004*/ 	.word	index@(_Z15layerNormKernelPKfPfii)
        /*0008*/ 	.word	0x0000001a


	//----- nvinfo : EIATTR_FRAME_SIZE
	.align		4
.L_1:
        /*000c*/ 	.byte	0x04, 0x11
        /*000e*/ 	.short	(.L_3 - .L_2)
	.align		4
.L_2:
        /*0010*/ 	.word	index@($__internal_1_$__cuda_sm3x_div_rn_noftz_f32_slowpath)
        /*0014*/ 	.word	0x00000000


	//----- nvinfo : EIATTR_FRAME_SIZE
	.align		4
.L_3:
        /*0018*/ 	.byte	0x04, 0x11
        /*001a*/ 	.short	(.L_5 - .L_4)
	.align		4
.L_4:
        /*001c*/ 	.word	index@($__internal_0_$__cuda_sm20_sqrt_rn_f32_slowpath)
        /*0020*/ 	.word	0x00000000


	//----- nvinfo : EIATTR_FRAME_SIZE
	.align		4
.L_5:
        /*0024*/ 	.byte	0x04, 0x11
        /*0026*/ 	.short	(.L_7 - .L_6)
	.align		4
.L_6:
        /*0028*/ 	.word	index@(_Z15layerNormKernelPKfPfii)
        /*002c*/ 	.word	0x00000000


	//----- nvinfo : EIATTR_MIN_STACK_SIZE
	.align		4
.L_7:
        /*0030*/ 	.byte	0x04, 0x12
        /*0032*/ 	.short	(.L_9 - .L_8)
	.align		4
.L_8:
        /*0034*/ 	.word	index@(_Z15layerNormKernelPKfPfii)
        /*0038*/ 	.word	0x00000000
.L_9:


//--------------------- .nv.compat                --------------------------
	.section	.nv.compat,"",@"SHT_CUDA_COMPAT_INFO"
	.align	4
        /*0000*/ 	.byte	0x02, 0x09, 0x00, 0x00, 0x02, 0x02, 0x01, 0x00, 0x02, 0x05, 0x05, 0x00, 0x03, 0x07, 0x01, 0x01
        /*0010*/ 	.byte	0x02, 0x03, 0x00, 0x00, 0x02, 0x06, 0x01, 0x00, 0x04, 0x0b, 0x08, 0x00, 0x01, 0x00, 0x00, 0x00
        /*0020*/ 	.byte	0x00, 0x00, 0x00, 0x00


//--------------------- .nv.info._Z15layerNormKernelPKfPfii --------------------------
	.section	.nv.info._Z15layerNormKernelPKfPfii,"",@"SHT_CUDA_INFO"
	.sectionflags	@""
	.align	4


	//----- nvinfo : EIATTR_CUDA_API_VERSION
	.align		4
        /*0000*/ 	.byte	0x04, 0x37
        /*0002*/ 	.short	(.L_11 - .L_10)
.L_10:
        /*0004*/ 	.word	0x00000082


	//----- nvinfo : EIATTR_KPARAM_INFO
	.align		4
.L_11:
        /*0008*/ 	.byte	0x04, 0x17
        /*000a*/ 	.short	(.L_13 - .L_12)
.L_12:
        /*000c*/ 	.word	0x00000000
        /*0010*/ 	.short	0x0003
        /*0012*/ 	.short	0x0014
        /*0014*/ 	.byte	0x00, 0xf0, 0x11, 0x00


	//----- nvinfo : EIATTR_KPARAM_INFO
	.align		4
.L_13:
        /*0018*/ 	.byte	0x04, 0x17
        /*001a*/ 	.short	(.L_15 - .L_14)
.L_14:
        /*001c*/ 	.word	0x00000000
        /*0020*/ 	.short	0x0002
        /*0022*/ 	.short	0x0010
        /*0024*/ 	.byte	0x00, 0xf0, 0x11, 0x00


	//----- nvinfo : EIATTR_KPARAM_INFO
	.align		4
.L_15:
        /*0028*/ 	.byte	0x04, 0x17
        /*002a*/ 	.short	(.L_17 - .L_16)
.L_16:
        /*002c*/ 	.word	0x00000000
        /*0030*/ 	.short	0x0001
        /*0032*/ 	.short	0x0008
        /*0034*/ 	.byte	0x00, 0xf5, 0x21, 0x00


	//----- nvinfo : EIATTR_KPARAM_INFO
	.align		4
.L_17:
        /*0038*/ 	.byte	0x04, 0x17
        /*003a*/ 	.short	(.L_19 - .L_18)
.L_18:
        /*003c*/ 	.word	0x00000000
        /*0040*/ 	.short	0x0000
        /*0042*/ 	.short	0x0000
        /*0044*/ 	.byte	0x00, 0xf5, 0x21, 0x00


	//----- nvinfo : EIATTR_SPARSE_MMA_MASK
	.align		4
.L_19:
        /*0048*/ 	.byte	0x03, 0x50
        /*004a*/ 	.short	0x0000


	//----- nvinfo : EIATTR_MAXREG_COUNT
	.align		4
        /*004c*/ 	.byte	0x03, 0x1b
        /*004e*/ 	.short	0x00ff


	//----- nvinfo : EIATTR_NUM_BARRIERS
	.align		4
        /*0050*/ 	.byte	0x02, 0x4c
        /*0052*/ 	.byte	0x01
	.zero		1


	//----- nvinfo : EIATTR_MERCURY_ISA_VERSION
	.align		4
        /*0054*/ 	.byte	0x03, 0x5f
        /*0056*/ 	.short	0x0101


	//----- nvinfo : EIATTR_VRC_CTA_INIT_COUNT
	.align		4
        /*0058*/ 	.byte	0x02, 0x4a
	.zero		1
	.zero		1


	//----- nvinfo : EIATTR_EXIT_INSTR_OFFSETS
	.align		4
        /*005c*/ 	.byte	0x04, 0x1c
        /*005e*/ 	.short	(.L_21 - .L_20)


	//   ....[0]....
.L_20:
        /*0060*/ 	.word	0x00000070


	//   ....[1]....
        /*0064*/ 	.word	0x00000e80


	//   ....[2]....
        /*0068*/ 	.word	0x00001150


	//----- nvinfo : EIATTR_CRS_STACK_SIZE
	.align		4
.L_21:
        /*006c*/ 	.byte	0x04, 0x1e
        /*006e*/ 	.short	(.L_23 - .L_22)
.L_22:
        /*0070*/ 	.word	0x00000000


	//----- nvinfo : EIATTR_CBANK_PARAM_SIZE
	.align		4
.L_23:
        /*0074*/ 	.byte	0x03, 0x19
        /*0076*/ 	.short	0x0018


	//----- nvinfo : EIATTR_PARAM_CBANK
	.align		4
        /*0078*/ 	.byte	0x04, 0x0a
        /*007a*/ 	.short	(.L_25 - .L_24)
	.align		4
.L_24:
        /*007c*/ 	.word	index@(.nv.constant0._Z15layerNormKernelPKfPfii)
        /*0080*/ 	.short	0x0380
        /*0082*/ 	.short	0x0018


	//----- nvinfo : EIATTR_SW_WAR
	.align		4
.L_25:
        /*0084*/ 	.byte	0x04, 0x36
        /*0086*/ 	.short	(.L_27 - .L_26)
.L_26:
        /*0088*/ 	.word	0x00000008
.L_27:


//--------------------- .nv.callgraph             --------------------------
	.section	.nv.callgraph,"",@"SHT_CUDA_CALLGRAPH"
	.align	4
	.sectionentsize	8
	.align		4
        /*0000*/ 	.word	0x00000000
	.align		4
        /*0004*/ 	.word	0xffffffff
	.align		4
        /*0008*/ 	.word	0x00000000
	.align		4
        /*000c*/ 	.word	0xfffffffe
	.align		4
        /*0010*/ 	.word	0x00000000
	.align		4
        /*0014*/ 	.word	0xfffffffd
	.align		4
        /*0018*/ 	.word	0x00000000
	.align		4
        /*001c*/ 	.word	0xfffffffc


//--------------------- .text._Z15layerNormKernelPKfPfii --------------------------
	.section	.text._Z15layerNormKernelPKfPfii,"ax",@progbits
	.align	128
        .global         _Z15layerNormKernelPKfPfii
        .type           _Z15layerNormKernelPKfPfii,@function
        .size           _Z15layerNormKernelPKfPfii,(.L_x_38 - _Z15layerNormKernelPKfPfii)
        .other          _Z15layerNormKernelPKfPfii,@"STO_CUDA_ENTRY STV_DEFAULT"
_Z15layerNormKernelPKfPfii:
.text._Z15layerNormKernelPKfPfii:
[----:B------:R-:W-:Y:S01]  /*0000*/  LDC R1, c[0x0][0x37c] ;  /* 0x0000df00ff017b82 */ /* 0x000fe20000000800 */
[----:B------:R-:W0:Y:S07]  /*0010*/  S2R R3, SR_TID.X ;  /* 0x0000000000037919 */ /* 0x000e2e0000002100 */
[----:B------:R-:W0:Y:S01]  /*0020*/  S2UR UR4, SR_CTAID.X ;  /* 0x00000000000479c3 */ /* 0x000e220000002500 */
[----:B------:R-:W1:Y:S07]  /*0030*/  LDCU UR5, c[0x0][0x390] ;  /* 0x00007200ff0577ac */ /* 0x000e6e0008000800 */
[----:B------:R-:W0:Y:S02]  /*0040*/  LDC R2, c[0x0][0x360] ;  /* 0x0000d800ff027b82 */ /* 0x000e240000000800 */
[----:B0-----:R-:W-:-:S05]  /*0050*/  IMAD R2, R2, UR4, R3 ;  /* 0x0000000402027c24 */ /* 0x001fca000f8e0203 */
[----:B-1----:R-:W-:-:S13]  /*0060*/  ISETP.GE.AND P0, PT, R2, UR5, PT ;  /* 0x0000000502007c0c */ /* 0x002fda000bf06270 */
[----:B------:R-:W-:Y:S05]  /*0070*/  @P0 EXIT ;  /* 0x000000000000094d */ /* 0x000fea0003800000 */
[----:B------:R-:W0:Y:S01]  /*0080*/  S2R R5, SR_TID.Y ;  /* 0x0000000000057919 */ /* 0x000e220000002200 */
[----:B------:R-:W0:Y:S01]  /*0090*/  LDCU UR11, c[0x0][0x394] ;  /* 0x00007280ff0b77ac */ /* 0x000e220008000800 */
[----:B------:R-:W-:Y:S01]  /*00a0*/  BSSY.RECONVERGENT B0, `(.L_x_0) ;  /* 0x0000012000007945 */ /* 0x000fe20003800200 */
[----:B------:R-:W1:Y:S01]  /*00b0*/  LDCU.64 UR8, c[0x0][0x358] ;  /* 0x00006b00ff0877ac */ /* 0x000e620008000a00 */
[----:B0-----:R-:W-:-:S13]  /*00c0*/  ISETP.GE.AND P0, PT, R5, UR11, PT ;  /* 0x0000000b05007c0c */ /* 0x001fda000bf06270 */
[----:B-1----:R-:W-:Y:S05]  /*00d0*/  @P0 BRA `(.L_x_1) ;  /* 0x0000000000380947 */ /* 0x002fea0003800000 */
[----:B------:R-:W0:Y:S01]  /*00e0*/  S2R R3, SR_CgaCtaId ;  /* 0x0000000000037919 */ /* 0x000e220000008800 */
[----:B------:R-:W1:Y:S01]  /*00f0*/  LDC R4, c[0x0][0x364] ;  /* 0x0000d900ff047b82 */ /* 0x000e620000000800 */
[----:B------:R-:W-:-:S07]  /*0100*/  MOV R0, 0x400 ;  /* 0x0000040000007802 */ /* 0x000fce0000000f00 */
[----:B------:R-:W2:Y:S01]  /*0110*/  LDC.64 R8, c[0x0][0x380] ;  /* 0x0000e000ff087b82 */ /* 0x000ea20000000a00 */
[----:B0-----:R-:W-:Y:S02]  /*0120*/  LEA R0, R3, R0, 0x18 ;  /* 0x0000000003007211 */ /* 0x001fe400078ec0ff */
[----:B------:R-:W-:-:S07]  /*0130*/  MOV R3, R5 ;  /* 0x0000000500037202 */ /* 0x000fce0000000f00 */
.L_x_2:
[----:B------:R-:W-:-:S04]  /*0140*/  IMAD R7, R2, UR11, R3 ;  /* 0x0000000b02077c24 */ /* 0x000fc8000f8e0203 */
[----:B0-2---:R-:W-:-:S06]  /*0150*/  IMAD.WIDE R6, R7, 0x4, R8 ;  /* 0x0000000407067825 */ /* 0x005fcc00078e0208 */
[----:B------:R-:W2:Y:S01]  /*0160*/  LDG.E R6, desc[UR8][R6.64] ;  /* 0x0000000806067981 */ /* 0x000ea2000c1e1900 */
[----:B------:R-:W-:Y:S02]  /*0170*/  LEA R11, R3, R0, 0x2 ;  /* 0x00000000030b7211 */ /* 0x000fe400078e10ff */
[----:B-1----:R-:W-:-:S04]  /*0180*/  IADD3 R3, PT, PT, R4, R3, RZ ;  /* 0x0000000304037210 */ /* 0x002fc80007ffe0ff */
[----:B------:R-:W-:Y:S01]  /*0190*/  ISETP.GE.AND P0, PT, R3, UR11, PT ;  /* 0x0000000b03007c0c */ /* 0x000fe2000bf06270 */
[----:B--2---:R0:W-:-:S12]  /*01a0*/  STS [R11], R6 ;  /* 0x000000060b007388 */ /* 0x0041d80000000800 */
[----:B------:R-:W-:Y:S05]  /*01b0*/  @!P0 BRA `(.L_x_2) ;  /* 0xfffffffc00e08947 */ /* 0x000fea000383ffff */
.L_x_1:
[----:B------:R-:W-:Y:S05]  /*01c0*/  BSYNC.RECONVERGENT B0 ;  /* 0x0000000000007941 */ /* 0x000fea0003800200 */
.L_x_0:
[----:B------:R-:W-:Y:S01]  /*01d0*/  BAR.SYNC.DEFER_BLOCKING 0x0 ;  /* 0x0000000000007b1d */ /* 0x000fe20000010000 */
[----:B------:R-:W-:Y:S01]  /*01e0*/  UISETP.GE.AND UP0, UPT, UR11, 0x1, UPT ;  /* 0x000000010b00788c */ /* 0x000fe2000bf06270 */
[----:B------:R-:W-:-:S08]  /*01f0*/  HFMA2 R3, -RZ, RZ, 0, 0 ;  /* 0x00000000ff037431 */ /* 0x000fd000000001ff */
[----:B------:R-:W-:Y:S05]  /*0200*/  BRA.U !UP0, `(.L_x_3) ;  /* 0x0000000508507547 */ /* 0x000fea000b800000 */
[----:B------:R-:W-:Y:S01]  /*0210*/  UISETP.GE.U32.AND UP2, UPT, UR11, 0x10, UPT ;  /* 0x000000100b00788c */ /* 0x000fe2000bf46070 */
[----:B------:R-:W-:Y:S01]  /*0220*/  MOV R3, RZ ;  /* 0x000000ff00037202 */ /* 0x000fe20000000f00 */
[----:B------:R-:W-:Y:S01]  /*0230*/  ULOP3.LUT UR7, UR11, 0xf, URZ, 0xc0, !UPT ;  /* 0x0000000f0b077892 */ /* 0x000fe2000f8ec0ff */
[----:B------:R-:W-:-:S03]  /*0240*/  UMOV UR4, URZ ;  /* 0x000000ff00047c82 */ /* 0x000fc60008000000 */
[----:B------:R-:W-:-:S03]  /*0250*/  UISETP.NE.AND UP1, UPT, UR7, URZ, UPT ;  /* 0x000000ff0700728c */ /* 0x000fc6000bf25270 */
[----:B------:R-:W-:Y:S08]  /*0260*/  BRA.U !UP2, `(.L_x_4) ;  /* 0x000000010a7c7547 */ /* 0x000ff0000b800000 */
[----:B------:R-:W1:Y:S01]  /*0270*/  S2UR UR6, SR_CgaCtaId ;  /* 0x00000000000679c3 */ /* 0x000e620000008800 */
[----:B------:R-:W-:Y:S01]  /*0280*/  UMOV UR5, 0x400 ;  /* 0x0000040000057882 */ /* 0x000fe20000000000 */
[----:B------:R-:W-:Y:S01]  /*0290*/  ULOP3.LUT UR4, UR11, 0x7ffffff0, URZ, 0xc0, !UPT ;  /* 0x7ffffff00b047892 */ /* 0x000fe2000f8ec0ff */
[----:B------:R-:W-:Y:S01]  /*02a0*/  MOV R3, RZ ;  /* 0x000000ff00037202 */ /* 0x000fe20000000f00 */
[----:B-1----:R-:W-:Y:S02]  /*02b0*/  ULEA UR5, UR6, UR5, 0x18 ;  /* 0x0000000506057291 */ /* 0x002fe4000f8ec0ff */
[----:B------:R-:W-:Y:S02]  /*02c0*/  UIADD3 UR6, UPT, UPT, -UR4, URZ, URZ ;  /* 0x000000ff04067290 */ /* 0x000fe4000fffe1ff */
[----:B------:R-:W-:-:S12]  /*02d0*/  UIADD3 UR5, UPT, UPT, UR5, 0x20, URZ ;  /* 0x0000002005057890 */ /* 0x000fd8000fffe0ff */
.L_x_5:
[----:B0-----:R-:W0:Y:S01]  /*02e0*/  LDS.128 R8, [UR5+-0x20] ;  /* 0xffffe005ff087984 */ /* 0x001e220008000c00 */
[----:B------:R-:W-:-:S03]  /*02f0*/  UIADD3 UR6, UPT, UPT, UR6, 0x10, URZ ;  /* 0x0000001006067890 */ /* 0x000fc6000fffe0ff */
[----:B------:R-:W1:Y:S01]  /*0300*/  LDS.128 R16, [UR5+-0x10] ;  /* 0xfffff005ff107984 */ /* 0x000e620008000c00 */
[----:B------:R-:W-:-:S03]  /*0310*/  UISETP.NE.AND UP2, UPT, UR6, URZ, UPT ;  /* 0x000000ff0600728c */ /* 0x000fc6000bf45270 */
[----:B------:R-:W2:Y:S04]  /*0320*/  LDS.128 R12, [UR5] ;  /* 0x00000005ff0c7984 */ /* 0x000ea80008000c00 */
[----:B------:R-:W3:Y:S01]  /*0330*/  LDS.128 R20, [UR5+0x10] ;  /* 0x00001005ff147984 */ /* 0x000ee20008000c00 */
[----:B------:R-:W-:Y:S01]  /*0340*/  UIADD3 UR5, UPT, UPT, UR5, 0x40, URZ ;  /* 0x0000004005057890 */ /* 0x000fe2000fffe0ff */
[----:B0-----:R-:W-:-:S04]  /*0350*/  FADD R8, R8, R3 ;  /* 0x0000000308087221 */ /* 0x001fc80000000000 */
[----:B------:R-:W-:-:S04]  /*0360*/  FADD R9, R9, R8 ;  /* 0x0000000809097221 */ /* 0x000fc80000000000 */
[----:B------:R-:W-:-:S04]  /*0370*/  FADD R10, R10, R9 ;  /* 0x000000090a0a7221 */ /* 0x000fc80000000000 */
[----:B------:R-:W-:-:S04]  /*0380*/  FADD R11, R11, R10 ;  /* 0x0000000a0b0b7221 */ /* 0x000fc80000000000 */
[----:B-1----:R-:W-:-:S04]  /*0390*/  FADD R16, R11, R16 ;  /* 0x000000100b107221 */ /* 0x002fc80000000000 */
[----:B------:R-:W-:-:S04]  /*03a0*/  FADD R17, R17, R16 ;  /* 0x0000001011117221 */ /* 0x000fc80000000000 */
[----:B------:R-:W-:-:S04]  /*03b0*/  FADD R18, R18, R17 ;  /* 0x0000001112127221 */ /* 0x000fc80000000000 */
[----:B------:R-:W-:-:S04]  /*03c0*/  FADD R19, R19, R18 ;  /* 0x0000001213137221 */ /* 0x000fc80000000000 */
[----:B--2---:R-:W-:-:S04]  /*03d0*/  FADD R12, R19, R12 ;  /* 0x0000000c130c7221 */ /* 0x004fc80000000000 */
[----:B------:R-:W-:-:S04]  /*03e0*/  FADD R13, R13, R12 ;  /* 0x0000000c0d0d7221 */ /* 0x000fc80000000000 */
[----:B------:R-:W-:-:S04]  /*03f0*/  FADD R14, R14, R13 ;  /* 0x0000000d0e0e7221 */ /* 0x000fc80000000000 */
[----:B------:R-:W-:-:S04]  /*0400*/  FADD R15, R15, R14 ;  /* 0x0000000e0f0f7221 */ /* 0x000fc80000000000 */
[----:B---3--:R-:W-:-:S04]  /*0410*/  FADD R20, R15, R20 ;  /* 0x000000140f147221 */ /* 0x008fc80000000000 */
[----:B------:R-:W-:-:S04]  /*0420*/  FADD R21, R21, R20 ;  /* 0x0000001415157221 */ /* 0x000fc80000000000 */
[----:B------:R-:W-:-:S04]  /*0430*/  FADD R22, R22, R21 ;  /* 0x0000001516167221 */ /* 0x000fc80000000000 */
[----:B------:R-:W-:Y:S01]  /*0440*/  FADD R3, R23, R22 ;  /* 0x0000001617037221 */ /* 0x000fe20000000000 */
[----:B------:R-:W-:Y:S06]  /*0450*/  BRA.U UP2, `(.L_x_5) ;  /* 0xfffffffd02a07547 */ /* 0x000fec000b83ffff */
.L_x_4:
[----:B------:R-:W-:Y:S05]  /*0460*/  BRA.U !UP1, `(.L_x_3) ;  /* 0x0000000109b87547 */ /* 0x000fea000b800000 */
[----:B------:R-:W-:Y:S02]  /*0470*/  UISETP.GE.U32.AND UP1, UPT, UR7, 0x8, UPT ;  /* 0x000000080700788c */ /* 0x000fe4000bf26070 */
[----:B------:R-:W-:-:S04]  /*0480*/  ULOP3.LUT UR10, UR11, 0x7, URZ, 0xc0, !UPT ;  /* 0x000000070b0a7892 */ /* 0x000fc8000f8ec0ff */
[----:B------:R-:W-:-:S03]  /*0490*/  UISETP.NE.AND UP2, UPT, UR10, URZ, UPT ;  /* 0x000000ff0a00728c */ /* 0x000fc6000bf45270 */
[----:B------:R-:W-:Y:S08]  /*04a0*/  BRA.U !UP1, `(.L_x_6) ;  /* 0x00000001093c7547 */ /* 0x000ff0000b800000 */
[----:B------:R-:W1:Y:S01]  /*04b0*/  S2UR UR6, SR_CgaCtaId ;  /* 0x00000000000679c3 */ /* 0x000e620000008800 */
[----:B------:R-:W-:Y:S02]  /*04c0*/  UMOV UR5, 0x400 ;  /* 0x0000040000057882 */ /* 0x000fe40000000000 */
[----:B-1----:R-:W-:-:S04]  /*04d0*/  ULEA UR5, UR6, UR5, 0x18 ;  /* 0x0000000506057291 */ /* 0x002fc8000f8ec0ff */
[----:B------:R-:W-:Y:S02]  /*04e0*/  ULEA UR5, UR4, UR5, 0x2 ;  /* 0x0000000504057291 */ /* 0x000fe4000f8e10ff */
[----:B------:R-:W-:-:S07]  /*04f0*/  UIADD3 UR4, UPT, UPT, UR4, 0x8, URZ ;  /* 0x0000000804047890 */ /* 0x000fce000fffe0ff */
[----:B------:R-:W1:Y:S04]  /*0500*/  LDS.128 R12, [UR5] ;  /* 0x00000005ff0c7984 */ /* 0x000e680008000c00 */
[----:B0-----:R-:W0:Y:S01]  /*0510*/  LDS.128 R8, [UR5+0x10] ;  /* 0x00001005ff087984 */ /* 0x001e220008000c00 */
[----:B-1----:R-:W-:-:S04]  /*0520*/  FADD R12, R3, R12 ;  /* 0x0000000c030c7221 */ /* 0x002fc80000000000 */
[----:B------:R-:W-:-:S04]  /*0530*/  FADD R13, R12, R13 ;  /* 0x0000000d0c0d7221 */ /* 0x000fc80000000000 */
[----:B------:R-:W-:-:S04]  /*0540*/  FADD R14, R13, R14 ;  /* 0x0000000e0d0e7221 */ /* 0x000fc80000000000 */
[----:B------:R-:W-:-:S04]  /*0550*/  FADD R15, R14, R15 ;  /* 0x0000000f0e0f7221 */ /* 0x000fc80000000000 */
[----:B0-----:R-:W-:-:S04]  /*0560*/  FADD R8, R15, R8 ;  /* 0x000000080f087221 */ /* 0x001fc80000000000 */
[----:B------:R-:W-:-:S04]  /*0570*/  FADD R9, R8, R9 ;  /* 0x0000000908097221 */ /* 0x000fc80000000000 */
[----:B------:R-:W-:-:S04]  /*0580*/  FADD R10, R9, R10 ;  /* 0x0000000a090a7221 */ /* 0x000fc80000000000 */
[----:B------:R-:W-:-:S07]  /*0590*/  FADD R3, R10, R11 ;  /* 0x0000000b0a037221 */ /* 0x000fce0000000000 */
.L_x_6:
        /* <DEDUP_REMOVED lines=10> */
[----:B0-----:R-:W0:Y:S02]  /*0640*/  LDS.128 R8, [UR6] ;  /* 0x00000006ff087984 */ /* 0x001e240008000c00 */
[----:B0-----:R-:W-:-:S04]  /*0650*/  FADD R8, R3, R8 ;  /* 0x0000000803087221 */ /* 0x001fc80000000000 */
[----:B------:R-:W-:-:S04]  /*0660*/  FADD R9, R8, R9 ;  /* 0x0000000908097221 */ /* 0x000fc80000000000 */
[----:B------:R-:W-:-:S04]  /*0670*/  FADD R10, R9, R10 ;  /* 0x0000000a090a7221 */ /* 0x000fc80000000000 */
[----:B------:R-:W-:-:S07]  /*0680*/  FADD R3, R10, R11 ;  /* 0x0000000b0a037221 */ /* 0x000fce0000000000 */
.L_x_7:
[----:B------:R-:W-:Y:S05]  /*0690*/  BRA.U !UP2, `(.L_x_3) ;  /* 0x000000010a2c7547 */ /* 0x000fea000b800000 */
[----:B------:R-:W1:Y:S01]  /*06a0*/  S2UR UR7, SR_CgaCtaId ;  /* 0x00000000000779c3 */ /* 0x000e620000008800 */
[----:B------:R-:W-:Y:S01]  /*06b0*/  UMOV UR6, 0x400 ;  /* 0x0000040000067882 */ /* 0x000fe20000000000 */
[----:B------:R-:W-:Y:S02]  /*06c0*/  UIADD3 UR5, UPT, UPT, -UR5, URZ, URZ ;  /* 0x000000ff05057290 */ /* 0x000fe4000fffe1ff */
[----:B-1----:R-:W-:-:S04]  /*06d0*/  ULEA UR6, UR7, UR6, 0x18 ;  /* 0x0000000607067291 */ /* 0x002fc8000f8ec0ff */
[----:B------:R-:W-:-:S12]  /*06e0*/  ULEA UR4, UR4, UR6, 0x2 ;  /* 0x0000000604047291 */ /* 0x000fd8000f8e10ff */
.L_x_8:
[----:B------:R-:W1:Y:S01]  /*06f0*/  LDS R0, [UR4] ;  /* 0x00000004ff007984 */ /* 0x000e620008000800 */
[----:B------:R-:W-:Y:S02]  /*0700*/  UIADD3 UR5, UPT, UPT, UR5, 0x1, URZ ;  /* 0x0000000105057890 */ /* 0x000fe4000fffe0ff */
[----:B------:R-:W-:Y:S02]  /*0710*/  UIADD3 UR4, UPT, UPT, UR4, 0x4, URZ ;  /* 0x0000000404047890 */ /* 0x000fe4000fffe0ff */
[----:B------:R-:W-:Y:S01]  /*0720*/  UISETP.NE.AND UP1, UPT, UR5, URZ, UPT ;  /* 0x000000ff0500728c */ /* 0x000fe2000bf25270 */
[----:B-1----:R-:W-:-:S08]  /*0730*/  FADD R3, R0, R3 ;  /* 0x0000000300037221 */ /* 0x002fd00000000000 */
[----:B------:R-:W-:Y:S05]  /*0740*/  BRA.U UP1, `(.L_x_8) ;  /* 0xfffffffd01e87547 */ /* 0x000fea000b83ffff */
.L_x_3:
[----:B0-----:R-:W-:-:S04]  /*0750*/  I2FP.F32.S32 R6, UR11 ;  /* 0x0000000b00067c45 */ /* 0x001fc80008201400 */
[----:B------:R-:W0:Y:S08]  /*0760*/  MUFU.RCP R7, R6 ;  /* 0x0000000600077308 */ /* 0x000e300000001000 */
[----:B------:R-:W1:Y:S01]  /*0770*/  FCHK P0, R3, R6 ;  /* 0x0000000603007302 */ /* 0x000e620000000000 */
[----:B0-----:R-:W-:-:S04]  /*0780*/  FFMA R0, -R6, R7, 1 ;  /* 0x3f80000006007423 */ /* 0x001fc80000000107 */
[----:B------:R-:W-:-:S04]  /*0790*/  FFMA R0, R7, R0, R7 ;  /* 0x0000000007007223 */ /* 0x000fc80000000007 */
[----:B------:R-:W-:-:S04]  /*07a0*/  FFMA R7, R0, R3, RZ ;  /* 0x0000000300077223 */ /* 0x000fc800000000ff */
[----:B------:R-:W-:-:S04]  /*07b0*/  FFMA R4, -R6, R7, R3 ;  /* 0x0000000706047223 */ /* 0x000fc80000000103 */
[----:B------:R-:W-:Y:S01]  /*07c0*/  FFMA R4, R0, R4, R7 ;  /* 0x0000000400047223 */ /* 0x000fe20000000007 */
[----:B-1----:R-:W-:Y:S06]  /*07d0*/  @!P0 BRA `(.L_x_9) ;  /* 0x0000000000148947 */ /* 0x002fec0003800000 */
[----:B------:R-:W-:Y:S02]  /*07e0*/  MOV R0, R3 ;  /* 0x0000000300007202 */ /* 0x000fe40000000f00 */
[----:B------:R-:W-:Y:S02]  /*07f0*/  MOV R3, R6 ;  /* 0x0000000600037202 */ /* 0x000fe40000000f00 */
[----:B------:R-:W-:-:S07]  /*0800*/  MOV R8, 0x820 ;  /* 0x0000082000087802 */ /* 0x000fce0000000f00 */
[----:B------:R-:W-:Y:S05]  /*0810*/  CALL.REL.NOINC `($__internal_1_$__cuda_sm3x_div_rn_noftz_f32_slowpath) ;  /* 0x0000000800ac7944 */ /* 0x000fea0003c00000 */
[----:B------:R-:W-:-:S07]  /*0820*/  MOV R4, R0 ;  /* 0x0000000000047202 */ /* 0x000fce0000000f00 */
.L_x_9:
[----:B------:R-:W-:Y:S01]  /*0830*/  HFMA2 R3, -RZ, RZ, 0, 0 ;  /* 0x00000000ff037431 */ /* 0x000fe200000001ff */
[----:B------:R-:W-:Y:S06]  /*0840*/  BRA.U !UP0, `(.L_x_10) ;  /* 0x00000005083c7547 */ /* 0x000fec000b800000 */
[----:B------:R-:W0:Y:S01]  /*0850*/  LDCU UR6, c[0x0][0x394] ;  /* 0x00007280ff0677ac */ /* 0x000e220008000800 */
[----:B------:R-:W-:Y:S01]  /*0860*/  MOV R3, RZ ;  /* 0x000000ff00037202 */ /* 0x000fe20000000f00 */
[----:B------:R-:W-:Y:S01]  /*0870*/  UMOV UR4, URZ ;  /* 0x000000ff00047c82 */ /* 0x000fe20008000000 */
[----:B0-----:R-:W-:Y:S02]  /*0880*/  UISETP.GE.U32.AND UP0, UPT, UR6, 0x8, UPT ;  /* 0x000000080600788c */ /* 0x001fe4000bf06070 */
[----:B------:R-:W-:-:S04]  /*0890*/  ULOP3.LUT UR10, UR6, 0x7, URZ, 0xc0, !UPT ;  /* 0x00000007060a7892 */ /* 0x000fc8000f8ec0ff */
[----:B------:R-:W-:-:S03]  /*08a0*/  UISETP.NE.AND UP1, UPT, UR10, URZ, UPT ;  /* 0x000000ff0a00728c */ /* 0x000fc6000bf25270 */
[----:B------:R-:W-:Y:S08]  /*08b0*/  BRA.U !UP0, `(.L_x_11) ;  /* 0x0000000108747547 */ /* 0x000ff0000b800000 */
[----:B------:R-:W0:Y:S01]  /*08c0*/  S2UR UR7, SR_CgaCtaId ;  /* 0x00000000000779c3 */ /* 0x000e220000008800 */
[----:B------:R-:W-:Y:S01]  /*08d0*/  UMOV UR5, 0x400 ;  /* 0x0000040000057882 */ /* 0x000fe20000000000 */
[----:B------:R-:W-:Y:S01]  /*08e0*/  ULOP3.LUT UR4, UR6, 0x7ffffff8, URZ, 0xc0, !UPT ;  /* 0x7ffffff806047892 */ /* 0x000fe2000f8ec0ff */
[----:B------:R-:W-:Y:S01]  /*08f0*/  MOV R3, RZ ;  /* 0x000000ff00037202 */ /* 0x000fe20000000f00 */
[----:B0-----:R-:W-:Y:S02]  /*0900*/  ULEA UR5, UR7, UR5, 0x18 ;  /* 0x0000000507057291 */ /* 0x001fe4000f8ec0ff */
[----:B------:R-:W-:Y:S02]  /*0910*/  UIADD3 UR7, UPT, UPT, -UR4, URZ, URZ ;  /* 0x000000ff04077290 */ /* 0x000fe4000fffe1ff */
[----:B------:R-:W-:-:S12]  /*0920*/  UIADD3 UR5, UPT, UPT, UR5, 0x10, URZ ;  /* 0x0000001005057890 */ /* 0x000fd8000fffe0ff */
.L_x_12:
[----:B------:R-:W0:Y:S01]  /*0930*/  LDS.128 R8, [UR5+-0x10] ;  /* 0xfffff005ff087984 */ /* 0x000e220008000c00 */
[----:B------:R-:W-:-:S03]  /*0940*/  UIADD3 UR7, UPT, UPT, UR7, 0x8, URZ ;  /* 0x0000000807077890 */ /* 0x000fc6000fffe0ff */
[----:B------:R-:W1:Y:S01]  /*0950*/  LDS.128 R12, [UR5] ;  /* 0x00000005ff0c7984 */ /* 0x000e620008000c00 */
[----:B------:R-:W-:Y:S02]  /*0960*/  UISETP.NE.AND UP0, UPT, UR7, URZ, UPT ;  /* 0x000000ff0700728c */ /* 0x000fe4000bf05270 */
[----:B------:R-:W-:Y:S01]  /*0970*/  UIADD3 UR5, UPT, UPT, UR5, 0x20, URZ ;  /* 0x0000002005057890 */ /* 0x000fe2000fffe0ff */
[--C-:B0-----:R-:W-:Y:S01]  /*0980*/  FADD R8, R8, -R4.reuse ;  /* 0x8000000408087221 */ /* 0x101fe20000000000 */
[--C-:B------:R-:W-:Y:S01]  /*0990*/  FADD R0, R9, -R4.reuse ;  /* 0x8000000409007221 */ /* 0x100fe20000000000 */
[--C-:B------:R-:W-:Y:S02]  /*09a0*/  FADD R10, R10, -R4.reuse ;  /* 0x800000040a0a7221 */ /* 0x100fe40000000000 */
[----:B------:R-:W-:Y:S01]  /*09b0*/  FFMA R3, R8, R8, R3 ;  /* 0x0000000808037223 */ /* 0x000fe20000000003 */
[--C-:B-1----:R-:W-:Y:S01]  /*09c0*/  FADD R12, R12, -R4.reuse ;  /* 0x800000040c0c7221 */ /* 0x102fe20000000000 */
[----:B------:R-:W-:-:S02]  /*09d0*/  FADD R14, R14, -R4 ;  /* 0x800000040e0e7221 */ /* 0x000fc40000000000 */
[----:B------:R-:W-:Y:S01]  /*09e0*/  FFMA R3, R0, R0, R3 ;  /* 0x0000000000037223 */ /* 0x000fe20000000003 */
[----:B------:R-:W-:-:S03]  /*09f0*/  FADD R0, R11, -R4 ;  /* 0x800000040b007221 */ /* 0x000fc60000000000 */
[----:B------:R-:W-:-:S04]  /*0a00*/  FFMA R3, R10, R10, R3 ;  /* 0x0000000a0a037223 */ /* 0x000fc80000000003 */
[----:B------:R-:W-:Y:S01]  /*0a10*/  FFMA R3, R0, R0, R3 ;  /* 0x0000000000037223 */ /* 0x000fe20000000003 */
[----:B------:R-:W-:-:S03]  /*0a20*/  FADD R0, R13, -R4 ;  /* 0x800000040d007221 */ /* 0x000fc60000000000 */
[----:B------:R-:W-:-:S04]  /*0a30*/  FFMA R3, R12, R12, R3 ;  /* 0x0000000c0c037223 */ /* 0x000fc80000000003 */
[----:B------:R-:W-:Y:S01]  /*0a40*/  FFMA R3, R0, R0, R3 ;  /* 0x0000000000037223 */ /* 0x000fe20000000003 */
[----:B------:R-:W-:-:S03]  /*0a50*/  FADD R0, R15, -R4 ;  /* 0x800000040f007221 */ /* 0x000fc60000000000 */
[----:B------:R-:W-:-:S04]  /*0a60*/  FFMA R3, R14, R14, R3 ;  /* 0x0000000e0e037223 */ /* 0x000fc80000000003 */
[----:B------:R-:W-:Y:S01]  /*0a70*/  FFMA R3, R0, R0, R3 ;  /* 0x0000000000037223 */ /* 0x000fe20000000003 */
[----:B------:R-:W-:Y:S06]  /*0a80*/  BRA.U UP0, `(.L_x_12) ;  /* 0xfffffffd00a87547 */ /* 0x000fec000b83ffff */
.L_x_11:
[----:B------:R-:W-:Y:S05]  /*0a90*/  BRA.U !UP1, `(.L_x_10) ;  /* 0x0000000109a87547 */ /* 0x000fea000b800000 */
[----:B------:R-:W-:Y:S02]  /*0aa0*/  UISETP.GE.U32.AND UP0, UPT, UR10, 0x4, UPT ;  /* 0x000000040a00788c */ /* 0x000fe4000bf06070 */
[----:B------:R-:W-:-:S04]  /*0ab0*/  ULOP3.LUT UR11, UR6, 0x3, URZ, 0xc0, !UPT ;  /* 0x00000003060b7892 */ /* 0x000fc8000f8ec0ff */
[----:B------:R-:W-:-:S03]  /*0ac0*/  UISETP.NE.AND UP1, UPT, UR11, URZ, UPT ;  /* 0x000000ff0b00728c */ /* 0x000fc6000bf25270 */
[----:B------:R-:W-:Y:S08]  /*0ad0*/  BRA.U !UP0, `(.L_x_13) ;  /* 0x00000001083c7547 */ /* 0x000ff0000b800000 */
[----:B------:R-:W0:Y:S01]  /*0ae0*/  S2UR UR7, SR_CgaCtaId ;  /* 0x00000000000779c3 */ /* 0x000e220000008800 */
[----:B------:R-:W-:Y:S02]  /*0af0*/  UMOV UR5, 0x400 ;  /* 0x0000040000057882 */ /* 0x000fe40000000000 */
[----:B0-----:R-:W-:-:S04]  /*0b00*/  ULEA UR5, UR7, UR5, 0x18 ;  /* 0x0000000507057291 */ /* 0x001fc8000f8ec0ff */
[----:B------:R-:W-:Y:S02]  /*0b10*/  ULEA UR5, UR4, UR5, 0x2 ;  /* 0x0000000504057291 */ /* 0x000fe4000f8e10ff */
[----:B------:R-:W-:-:S07]  /*0b20*/  UIADD3 UR4, UPT, UPT, UR4, 0x4, URZ ;  /* 0x0000000404047890 */ /* 0x000fce000fffe0ff */
[----:B------:R-:W0:Y:S04]  /*0b30*/  LDS.64 R8, [UR5] ;  /* 0x00000005ff087984 */ /* 0x000e280008000a00 */
[----:B------:R-:W1:Y:S01]  /*0b40*/  LDS.64 R10, [UR5+0x8] ;  /* 0x00000805ff0a7984 */ /* 0x000e620008000a00 */
[----:B0-----:R-:W-:Y:S01]  /*0b50*/  FADD R8, R8, -R4 ;  /* 0x8000000408087221 */ /* 0x001fe20000000000 */
[----:B------:R-:W-:-:S03]  /*0b60*/  FADD R0, -R4, R9 ;  /* 0x0000000904007221 */ /* 0x000fc60000000100 */
[----:B------:R-:W-:Y:S01]  /*0b70*/  FFMA R3, R8, R8, R3 ;  /* 0x0000000808037223 */ /* 0x000fe20000000003 */
[----:B-1----:R-:W-:-:S03]  /*0b80*/  FADD R10, R10, -R4 ;  /* 0x800000040a0a7221 */ /* 0x002fc60000000000 */
[----:B------:R-:W-:Y:S01]  /*0b90*/  FFMA R3, R0, R0, R3 ;  /* 0x0000000000037223 */ /* 0x000fe20000000003 */
[----:B------:R-:W-:-:S03]  /*0ba0*/  FADD R0, -R4, R11 ;  /* 0x0000000b04007221 */ /* 0x000fc60000000100 */
[----:B------:R-:W-:-:S04]  /*0bb0*/  FFMA R3, R10, R10, R3 ;  /* 0x0000000a0a037223 */ /* 0x000fc80000000003 */
[----:B------:R-:W-:-:S07]  /*0bc0*/  FFMA R3, R0, R0, R3 ;  /* 0x0000000000037223 */ /* 0x000fce0000000003 */
.L_x_13:
[----:B------:R-:W-:Y:S05]  /*0bd0*/  BRA.U !UP1, `(.L_x_10) ;  /* 0x0000000109587547 */ /* 0x000fea000b800000 */
[----:B------:R-:W-:Y:S02]  /*0be0*/  UISETP.NE.AND UP0, UPT, UR11, 0x1, UPT ;  /* 0x000000010b00788c */ /* 0x000fe4000bf05270 */
[----:B------:R-:W-:-:S04]  /*0bf0*/  ULOP3.LUT UR5, UR6, 0x1, URZ, 0xc0, !UPT ;  /* 0x0000000106057892 */ /* 0x000fc8000f8ec0ff */
[----:B------:R-:W-:-:S03]  /*0c00*/  UISETP.NE.U32.AND UP1, UPT, UR5, 0x1, UPT ;  /* 0x000000010500788c */ /* 0x000fc6000bf25070 */
[----:B------:R-:W-:Y:S08]  /*0c10*/  BRA.U !UP0, `(.L_x_14) ;  /* 0x0000000108287547 */ /* 0x000ff0000b800000 */
[----:B------:R-:W0:Y:S01]  /*0c20*/  S2UR UR6, SR_CgaCtaId ;  /* 0x00000000000679c3 */ /* 0x000e220000008800 */
[----:B------:R-:W-:Y:S02]  /*0c30*/  UMOV UR5, 0x400 ;  /* 0x0000040000057882 */ /* 0x000fe40000000000 */
[----:B0-----:R-:W-:-:S04]  /*0c40*/  ULEA UR5, UR6, UR5, 0x18 ;  /* 0x0000000506057291 */ /* 0x001fc8000f8ec0ff */
[----:B------:R-:W-:Y:S02]  /*0c50*/  ULEA UR5, UR4, UR5, 0x2 ;  /* 0x0000000504057291 */ /* 0x000fe4000f8e10ff */
[----:B------:R-:W-:-:S07]  /*0c60*/  UIADD3 UR4, UPT, UPT, UR4, 0x2, URZ ;  /* 0x0000000204047890 */ /* 0x000fce000fffe0ff */
[----:B------:R-:W0:Y:S02]  /*0c70*/  LDS.64 R8, [UR5] ;  /* 0x00000005ff087984 */ /* 0x000e240008000a00 */
[----:B0-----:R-:W-:Y:S01]  /*0c80*/  FADD R8, R8, -R4 ;  /* 0x8000000408087221 */ /* 0x001fe20000000000 */
[----:B------:R-:W-:-:S03]  /*0c90*/  FADD R0, -R4, R9 ;  /* 0x0000000904007221 */ /* 0x000fc60000000100 */
[----:B------:R-:W-:-:S04]  /*0ca0*/  FFMA R3, R8, R8, R3 ;  /* 0x0000000808037223 */ /* 0x000fc80000000003 */
[----:B------:R-:W-:-:S07]  /*0cb0*/  FFMA R3, R0, R0, R3 ;  /* 0x0000000000037223 */ /* 0x000fce0000000003 */
.L_x_14:
[----:B------:R-:W-:Y:S05]  /*0cc0*/  BRA.U UP1, `(.L_x_10) ;  /* 0x00000001011c7547 */ /* 0x000fea000b800000 */
[----:B------:R-:W0:Y:S01]  /*0cd0*/  S2UR UR6, SR_CgaCtaId ;  /* 0x00000000000679c3 */ /* 0x000e220000008800 */
[----:B------:R-:W-:Y:S02]  /*0ce0*/  UMOV UR5, 0x400 ;  /* 0x0000040000057882 */ /* 0x000fe40000000000 */
[----:B0-----:R-:W-:-:S04]  /*0cf0*/  ULEA UR5, UR6, UR5, 0x18 ;  /* 0x0000000506057291 */ /* 0x001fc8000f8ec0ff */
[----:B------:R-:W-:-:S09]  /*0d00*/  ULEA UR4, UR4, UR5, 0x2 ;  /* 0x0000000504047291 */ /* 0x000fd2000f8e10ff */
[----:B------:R-:W0:Y:S02]  /*0d10*/  LDS R7, [UR4] ;  /* 0x00000004ff077984 */ /* 0x000e240008000800 */
[----:B0-----:R-:W-:-:S04]  /*0d20*/  FADD R0, R7, -R4 ;  /* 0x8000000407007221 */ /* 0x001fc80000000000 */
[----:B------:R-:W-:-:S07]  /*0d30*/  FFMA R3, R0, R0, R3 ;  /* 0x0000000000037223 */ /* 0x000fce0000000003 */
.L_x_10:
[----:B------:R-:W0:Y:S01]  /*0d40*/  MUFU.RCP R7, R6 ;  /* 0x0000000600077308 */ /* 0x000e220000001000 */
[----:B------:R-:W1:Y:S01]  /*0d50*/  LDCU UR4, c[0x0][0x394] ;  /* 0x00007280ff0477ac */ /* 0x000e620008000800 */
[----:B------:R-:W-:Y:S06]  /*0d60*/  BSSY.RECONVERGENT B0, `(.L_x_15) ;  /* 0x000000d000007945 */ /* 0x000fec0003800200 */
[----:B------:R-:W2:Y:S01]  /*0d70*/  FCHK P0, R3, R6 ;  /* 0x0000000603007302 */ /* 0x000ea20000000000 */
[----:B0-----:R-:W-:Y:S01]  /*0d80*/  FFMA R0, -R6, R7, 1 ;  /* 0x3f80000006007423 */ /* 0x001fe20000000107 */
[----:B-1----:R-:W-:-:S03]  /*0d90*/  ISETP.GE.AND P2, PT, R5, UR4, PT ;  /* 0x0000000405007c0c */ /* 0x002fc6000bf46270 */
[----:B------:R-:W-:-:S04]  /*0da0*/  FFMA R0, R7, R0, R7 ;  /* 0x0000000007007223 */ /* 0x000fc80000000007 */
[----:B------:R-:W-:-:S04]  /*0db0*/  FFMA R7, R0, R3, RZ ;  /* 0x0000000300077223 */ /* 0x000fc800000000ff */
[----:B------:R-:W-:-:S04]  /*0dc0*/  FFMA R8, -R6, R7, R3 ;  /* 0x0000000706087223 */ /* 0x000fc80000000103 */
[----:B------:R-:W-:Y:S01]  /*0dd0*/  FFMA R0, R0, R8, R7 ;  /* 0x0000000800007223 */ /* 0x000fe20000000007 */
[----:B--2---:R-:W-:Y:S06]  /*0de0*/  @!P0 BRA `(.L_x_16) ;  /* 0x0000000000108947 */ /* 0x004fec0003800000 */
[----:B------:R-:W-:Y:S02]  /*0df0*/  MOV R0, R3 ;  /* 0x0000000300007202 */ /* 0x000fe40000000f00 */
[----:B------:R-:W-:Y:S02]  /*0e00*/  MOV R3, R6 ;  /* 0x0000000600037202 */ /* 0x000fe40000000f00 */
[----:B------:R-:W-:-:S07]  /*0e10*/  MOV R8, 0xe30 ;  /* 0x00000e3000087802 */ /* 0x000fce0000000f00 */
[----:B------:R-:W-:Y:S05]  /*0e20*/  CALL.REL.NOINC `($__internal_1_$__cuda_sm3x_div_rn_noftz_f32_slowpath) ;  /* 0x0000000400287944 */ /* 0x000fea0003c00000 */
.L_x_16:
[----:B------:R-:W-:Y:S05]  /*0e30*/  BSYNC.RECONVERGENT B0 ;  /* 0x0000000000007941 */ /* 0x000fea0003800200 */
.L_x_15:
[----:B------:R-:W0:Y:S01]  /*0e40*/  F2F.F64.F32 R6, R0 ;  /* 0x0000000000067310 */ /* 0x000e220000201800 */
[----:B------:R-:W-:Y:S01]  /*0e50*/  UMOV UR4, 0x9abcaf48 ;  /* 0x9abcaf4800047882 */ /* 0x000fe20000000000 */
[----:B------:R-:W-:Y:S02]  /*0e60*/  UMOV UR5, 0x3e7ad7f2 ;  /* 0x3e7ad7f200057882 */ /* 0x000fe40000000000 */
[----:B0-----:R-:W-:Y:S01]  /*0e70*/  DADD R6, R6, UR4 ;  /* 0x0000000406067e29 */ /* 0x001fe20008000000 */
[----:B------:R-:W-:Y:S10]  /*0e80*/  @P2 EXIT ;  /* 0x000000000000294d */ /* 0x000ff40003800000 */
[----:B------:R-:W0:Y:S01]  /*0e90*/  F2F.F32.F64 R8, R6 ;  /* 0x0000000600087310 */ /* 0x000e220000301000 */
[----:B------:R-:W1:Y:S01]  /*0ea0*/  LDCU UR6, c[0x0][0x364] ;  /* 0x00006c80ff0677ac */ /* 0x000e620008000800 */
[----:B------:R-:W-:Y:S01]  /*0eb0*/  BSSY.RECONVERGENT B0, `(.L_x_17) ;  /* 0x000000e000007945 */ /* 0x000fe20003800200 */
[----:B0-----:R-:W-:-:S05]  /*0ec0*/  IADD3 R0, PT, PT, R8, -0xd000000, RZ ;  /* 0xf300000008007810 */ /* 0x001fca0007ffe0ff */
[----:B------:R0:W2:Y:S01]  /*0ed0*/  MUFU.RSQ R9, R8 ;  /* 0x0000000800097308 */ /* 0x0000a20000001400 */
[----:B------:R-:W-:-:S13]  /*0ee0*/  ISETP.GT.U32.AND P0, PT, R0, 0x727fffff, PT ;  /* 0x727fffff0000780c */ /* 0x000fda0003f04070 */
[----:B01----:R-:W-:Y:S05]  /*0ef0*/  @!P0 BRA `(.L_x_18) ;  /* 0x0000000000148947 */ /* 0x003fea0003800000 */
[----:B------:R-:W-:Y:S01]  /*0f00*/  BSSY.RECONVERGENT B1, `(.L_x_19) ;  /* 0x0000003000017945 */ /* 0x000fe20003800200 */
[----:B------:R-:W-:-:S07]  /*0f10*/  MOV R10, 0xf30 ;  /* 0x00000f30000a7802 */ /* 0x000fce0000000f00 */
[----:B--2---:R-:W-:Y:S05]  /*0f20*/  CALL.REL.NOINC `($__internal_0_$__cuda_sm20_sqrt_rn_f32_slowpath) ;  /* 0x00000000008c7944 */ /* 0x004fea0003c00000 */
[----:B------:R-:W-:Y:S05]  /*0f30*/  BSYNC.RECONVERGENT B1 ;  /* 0x0000000000017941 */ /* 0x000fea0003800200 */
.L_x_19:
[----:B------:R-:W-:Y:S05]  /*0f40*/  BRA `(.L_x_20) ;  /* 0x0000000000107947 */ /* 0x000fea0003800000 */
.L_x_18:
[----:B--2---:R-:W-:Y:S01]  /*0f50*/  FMUL.FTZ R3, R8, R9 ;  /* 0x0000000908037220 */ /* 0x004fe20000410000 */
[----:B------:R-:W-:-:S03]  /*0f60*/  FMUL.FTZ R6, R9, 0.5 ;  /* 0x3f00000009067820 */ /* 0x000fc60000410000 */
[----:B------:R-:W-:-:S04]  /*0f70*/  FFMA R0, -R3, R3, R8 ;  /* 0x0000000303007223 */ /* 0x000fc80000000108 */
[----:B------:R-:W-:-:S07]  /*0f80*/  FFMA R3, R0, R6, R3 ;  /* 0x0000000600037223 */ /* 0x000fce0000000003 */
.L_x_20:
[----:B------:R-:W-:Y:S05]  /*0f90*/  BSYNC.RECONVERGENT B0 ;  /* 0x0000000000007941 */ /* 0x000fea0003800200 */
.L_x_17:
[----:B------:R-:W0:Y:S01]  /*0fa0*/  S2UR UR5, SR_CgaCtaId ;  /* 0x00000000000579c3 */ /* 0x000e220000008800 */
[----:B------:R-:W-:Y:S01]  /*0fb0*/  UMOV UR4, 0x400 ;  /* 0x0000040000047882 */ /* 0x000fe20000000000 */
[----:B------:R-:W1:Y:S06]  /*0fc0*/  LDCU UR7, c[0x0][0x394] ;  /* 0x00007280ff0777ac */ /* 0x000e6c0008000800 */
[----:B------:R-:W2:Y:S01]  /*0fd0*/  LDC.64 R6, c[0x0][0x388] ;  /* 0x0000e200ff067b82 */ /* 0x000ea20000000a00 */
[----:B01----:R-:W-:-:S12]  /*0fe0*/  ULEA UR4, UR5, UR4, 0x18 ;  /* 0x0000000405047291 */ /* 0x003fd8000f8ec0ff */
.L_x_23:
[----:B0-----:R-:W-:Y:S01]  /*0ff0*/  LEA R8, R5, UR4, 0x2 ;  /* 0x0000000405087c11 */ /* 0x001fe2000f8e10ff */
[----:B------:R-:W0:Y:S01]  /*1000*/  MUFU.RCP R10, R3 ;  /* 0x00000003000a7308 */ /* 0x000e220000001000 */
[----:B------:R-:W-:Y:S03]  /*1010*/  BSSY.RECONVERGENT B0, `(.L_x_21) ;  /* 0x000000d000007945 */ /* 0x000fe60003800200 */
[----:B------:R-:W1:Y:S01]  /*1020*/  LDS R9, [R8] ;  /* 0x0000000008097984 */ /* 0x000e620000000800 */
[----:B0-----:R-:W-:-:S04]  /*1030*/  FFMA R11, R10, -R3, 1 ;  /* 0x3f8000000a0b7423 */ /* 0x001fc80000000803 */
[----:B------:R-:W-:Y:S01]  /*1040*/  FFMA R11, R10, R11, R10 ;  /* 0x0000000b0a0b7223 */ /* 0x000fe2000000000a */
[----:B-1----:R-:W-:-:S04]  /*1050*/  FADD R0, R9, -R4 ;  /* 0x8000000409007221 */ /* 0x002fc80000000000 */
[----:B------:R-:W0:Y:S01]  /*1060*/  FCHK P0, R0, R3 ;  /* 0x0000000300007302 */ /* 0x000e220000000000 */
[----:B------:R-:W-:-:S04]  /*1070*/  FFMA R10, R0, R11, RZ ;  /* 0x0000000b000a7223 */ /* 0x000fc800000000ff */
[----:B------:R-:W-:-:S04]  /*1080*/  FFMA R9, R10, -R3, R0 ;  /* 0x800000030a097223 */ /* 0x000fc80000000000 */
[----:B------:R-:W-:Y:S01]  /*1090*/  FFMA R11, R11, R9, R10 ;  /* 0x000000090b0b7223 */ /* 0x000fe2000000000a */
[----:B0-----:R-:W-:Y:S06]  /*10a0*/  @!P0 BRA `(.L_x_22) ;  /* 0x00000000000c8947 */ /* 0x001fec0003800000 */
[----:B------:R-:W-:-:S07]  /*10b0*/  MOV R8, 0x10d0 ;  /* 0x000010d000087802 */ /* 0x000fce0000000f00 */
[----:B--2---:R-:W-:Y:S05]  /*10c0*/  CALL.REL.NOINC `($__internal_1_$__cuda_sm3x_div_rn_noftz_f32_slowpath) ;  /* 0x0000000000807944 */ /* 0x004fea0003c00000 */
[----:B------:R-:W-:-:S07]  /*10d0*/  MOV R11, R0 ;  /* 0x00000000000b7202 */ /* 0x000fce0000000f00 */
.L_x_22:
[----:B------:R-:W-:Y:S05]  /*10e0*/  BSYNC.RECONVERGENT B0 ;  /* 0x0000000000007941 */ /* 0x000fea0003800200 */
.L_x_21:
[----:B------:R-:W-:Y:S01]  /*10f0*/  IMAD R9, R2, UR7, R5 ;  /* 0x0000000702097c24 */ /* 0x000fe2000f8e0205 */
[----:B------:R-:W-:-:S03]  /*1100*/  IADD3 R5, PT, PT, R5, UR6, RZ ;  /* 0x0000000605057c10 */ /* 0x000fc6000fffe0ff */
[----:B--2---:R-:W-:Y:S01]  /*1110*/  IMAD.WIDE R8, R9, 0x4, R6 ;  /* 0x0000000409087825 */ /* 0x004fe200078e0206 */
[----:B------:R-:W-:-:S04]  /*1120*/  ISETP.GE.AND P0, PT, R5, UR7, PT ;  /* 0x0000000705007c0c */ /* 0x000fc8000bf06270 */
[----:B------:R0:W-:Y:S09]  /*1130*/  STG.E desc[UR8][R8.64], R11 ;  /* 0x0000000b08007986 */ /* 0x0001f2000c101908 */
[----:B------:R-:W-:Y:S05]  /*1140*/  @!P0 BRA `(.L_x_23) ;  /* 0xfffffffc00a88947 */ /* 0x000fea000383ffff */
[----:B------:R-:W-:Y:S05]  /*1150*/  EXIT ;  /* 0x000000000000794d */ /* 0x000fea0003800000 */
        .weak           $__internal_0_$__cuda_sm20_sqrt_rn_f32_slowpath
        .type           $__internal_0_$__cuda_sm20_sqrt_rn_f32_slowpath,@function
        .size           $__internal_0_$__cuda_sm20_sqrt_rn_f32_slowpath,($__internal_1_$__cuda_sm3x_div_rn_noftz_f32_slowpath - $__internal_0_$__cuda_sm20_sqrt_rn_f32_slowpath)
$__internal_0_$__cuda_sm20_sqrt_rn_f32_slowpath:
[----:B------:R-:W-:-:S13]  /*1160*/  LOP3.LUT P0, RZ, R8, 0x7fffffff, RZ, 0xc0, !PT ;  /* 0x7fffffff08ff7812 */ /* 0x000fda000780c0ff */
[----:B------:R-:W-:Y:S01]  /*1170*/  @!P0 MOV R3, R8 ;  /* 0x0000000800038202 */ /* 0x000fe20000000f00 */
[----:B------:R-:W-:Y:S06]  /*1180*/  @!P0 BRA `(.L_x_24) ;  /* 0x0000000000448947 */ /* 0x000fec0003800000 */
[----:B------:R-:W-:Y:S02]  /*1190*/  FSETP.GEU.FTZ.AND P0, PT, R8, RZ, PT ;  /* 0x000000ff0800720b */ /* 0x000fe40003f1e000 */
[----:B------:R-:W-:-:S11]  /*11a0*/  MOV R0, R8 ;  /* 0x0000000800007202 */ /* 0x000fd60000000f00 */
[----:B------:R-:W-:Y:S01]  /*11b0*/  @!P0 MOV R3, 0x7fffffff ;  /* 0x7fffffff00038802 */ /* 0x000fe20000000f00 */
[----:B------:R-:W-:Y:S06]  /*11c0*/  @!P0 BRA `(.L_x_24) ;  /* 0x0000000000348947 */ /* 0x000fec0003800000 */
[----:B------:R-:W-:-:S13]  /*11d0*/  FSETP.GTU.FTZ.AND P0, PT, |R0|, +INF , PT ;  /* 0x7f8000000000780b */ /* 0x000fda0003f1c200 */
[----:B------:R-:W-:Y:S01]  /*11e0*/  @P0 FADD.FTZ R3, R0, 1 ;  /* 0x3f80000000030421 */ /* 0x000fe20000010000 */
[----:B------:R-:W-:Y:S06]  /*11f0*/  @P0 BRA `(.L_x_24) ;  /* 0x0000000000280947 */ /* 0x000fec0003800000 */
[----:B------:R-:W-:-:S13]  /*1200*/  FSETP.NEU.FTZ.AND P0, PT, |R0|, +INF , PT ;  /* 0x7f8000000000780b */ /* 0x000fda0003f1d200 */
[----:B------:R-:W-:-:S04]  /*1210*/  @P0 FFMA R6, R0, 1.84467440737095516160e+19, RZ ;  /* 0x5f80000000060823 */ /* 0x000fc800000000ff */
[----:B------:R-:W0:Y:S02]  /*1220*/  @P0 MUFU.RSQ R3, R6 ;  /* 0x0000000600030308 */ /* 0x000e240000001400 */
[----:B0-----:R-:W-:Y:S01]  /*1230*/  @P0 FMUL.FTZ R7, R6, R3 ;  /* 0x0000000306070220 */ /* 0x001fe20000410000 */
[----:B------:R-:W-:Y:S01]  /*1240*/  @P0 FMUL.FTZ R9, R3, 0.5 ;  /* 0x3f00000003090820 */ /* 0x000fe20000410000 */
[----:B------:R-:W-:Y:S02]  /*1250*/  @!P0 MOV R3, R0 ;  /* 0x0000000000038202 */ /* 0x000fe40000000f00 */
[----:B------:R-:W-:-:S04]  /*1260*/  @P0 FADD.FTZ R8, -R7, -RZ ;  /* 0x800000ff07080221 */ /* 0x000fc80000010100 */
[----:B------:R-:W-:-:S04]  /*1270*/  @P0 FFMA R8, R7, R8, R6 ;  /* 0x0000000807080223 */ /* 0x000fc80000000006 */
[----:B------:R-:W-:-:S04]  /*1280*/  @P0 FFMA R8, R8, R9, R7 ;  /* 0x0000000908080223 */ /* 0x000fc80000000007 */
[----:B------:R-:W-:-:S07]  /*1290*/  @P0 FMUL.FTZ R3, R8, 2.3283064365386962891e-10 ;  /* 0x2f80000008030820 */ /* 0x000fce0000410000 */
.L_x_24:
[----:B------:R-:W-:Y:S01]  /*12a0*/  HFMA2 R7, -RZ, RZ, 0, 0 ;  /* 0x00000000ff077431 */ /* 0x000fe200000001ff */
[----:B------:R-:W-:-:S04]  /*12b0*/  MOV R6, R10 ;  /* 0x0000000a00067202 */ /* 0x000fc80000000f00 */
[----:B------:R-:W-:Y:S05]  /*12c0*/  RET.REL.NODEC R6 `(_Z15layerNormKernelPKfPfii) ;  /* 0xffffffec064c7950 */ /* 0x000fea0003c3ffff */
        .weak           $__internal_1_$__cuda_sm3x_div_rn_noftz_f32_slowpath
        .type           $__internal_1_$__cuda_sm3x_div_rn_noftz_f32_slowpath,@function
        .size           $__internal_1_$__cuda_sm3x_div_rn_noftz_f32_slowpath,(.L_x_38 - $__internal_1_$__cuda_sm3x_div_rn_noftz_f32_slowpath)
$__internal_1_$__cuda_sm3x_div_rn_noftz_f32_slowpath:
[----:B------:R-:W-:Y:S01]  /*12d0*/  SHF.R.U32.HI R10, RZ, 0x17, R3 ;  /* 0x00000017ff0a7819 */ /* 0x000fe20000011603 */
[----:B------:R-:W-:Y:S01]  /*12e0*/  BSSY.RECONVERGENT B1, `(.L_x_25) ;  /* 0x0000063000017945 */ /* 0x000fe20003800200 */
[----:B------:R-:W-:Y:S02]  /*12f0*/  SHF.R.U32.HI R9, RZ, 0x17, R0 ;  /* 0x00000017ff097819 */ /* 0x000fe40000011600 */
[----:B------:R-:W-:Y:S02]  /*1300*/  LOP3.LUT R10, R10, 0xff, RZ, 0xc0, !PT ;  /* 0x000000ff0a0a7812 */ /* 0x000fe400078ec0ff */
[----:B------:R-:W-:Y:S02]  /*1310*/  LOP3.LUT R14, R9, 0xff, RZ, 0xc0, !PT ;  /* 0x000000ff090e7812 */ /* 0x000fe400078ec0ff */
[----:B------:R-:W-:Y:S02]  /*1320*/  IADD3 R13, PT, PT, R10, -0x1, RZ ;  /* 0xffffffff0a0d7810 */ /* 0x000fe40007ffe0ff */
[----:B------:R-:W-:-:S02]  /*1330*/  IADD3 R12, PT, PT, R14, -0x1, RZ ;  /* 0xffffffff0e0c7810 */ /* 0x000fc40007ffe0ff */
[----:B------:R-:W-:Y:S02]  /*1340*/  ISETP.GT.U32.AND P0, PT, R13, 0xfd, PT ;  /* 0x000000fd0d00780c */ /* 0x000fe40003f04070 */
[----:B------:R-:W-:Y:S02]  /*1350*/  MOV R11, R3 ;  /* 0x00000003000b7202 */ /* 0x000fe40000000f00 */
[----:B------:R-:W-:-:S13]  /*1360*/  ISETP.GT.U32.OR P0, PT, R12, 0xfd, P0 ;  /* 0x000000fd0c00780c */ /* 0x000fda0000704470 */
[----:B------:R-:W-:Y:S01]  /*1370*/  @!P0 MOV R9, RZ ;  /* 0x000000ff00098202 */ /* 0x000fe20000000f00 */
[----:B------:R-:W-:Y:S06]  /*1380*/  @!P0 BRA `(.L_x_26) ;  /* 0x00000000005c8947 */ /* 0x000fec0003800000 */
[----:B------:R-:W-:Y:S02]  /*1390*/  FSETP.GTU.FTZ.AND P0, PT, |R0|, +INF , PT ;  /* 0x7f8000000000780b */ /* 0x000fe40003f1c200 */
[----:B------:R-:W-:-:S04]  /*13a0*/  FSETP.GTU.FTZ.AND P1, PT, |R3|, +INF , PT ;  /* 0x7f8000000300780b */ /* 0x000fc80003f3c200 */
[----:B------:R-:W-:-:S13]  /*13b0*/  PLOP3.LUT P0, PT, P0, P1, PT, 0xf8, 0x8f ;  /* 0x00000000008f781c */ /* 0x000fda0000703f70 */
[----:B------:R-:W-:Y:S05]  /*13c0*/  @P0 BRA `(.L_x_27) ;  /* 0x00000004004c0947 */ /* 0x000fea0003800000 */
[----:B------:R-:W-:-:S13]  /*13d0*/  LOP3.LUT P0, RZ, R11, 0x7fffffff, R0, 0xc8, !PT ;  /* 0x7fffffff0bff7812 */ /* 0x000fda000780c800 */
[----:B------:R-:W-:Y:S05]  /*13e0*/  @!P0 BRA `(.L_x_28) ;  /* 0x00000004003c8947 */ /* 0x000fea0003800000 */
[C---:B------:R-:W-:Y:S02]  /*13f0*/  FSETP.NEU.FTZ.AND P3, PT, |R0|.reuse, +INF , PT ;  /* 0x7f8000000000780b */ /* 0x040fe40003f7d200 */
[----:B------:R-:W-:Y:S02]  /*1400*/  FSETP.NEU.FTZ.AND P1, PT, |R3|, +INF , PT ;  /* 0x7f8000000300780b */ /* 0x000fe40003f3d200 */
[----:B------:R-:W-:-:S11]  /*1410*/  FSETP.NEU.FTZ.AND P0, PT, |R0|, +INF , PT ;  /* 0x7f8000000000780b */ /* 0x000fd60003f1d200 */
[----:B------:R-:W-:Y:S05]  /*1420*/  @!P1 BRA !P3, `(.L_x_28) ;  /* 0x00000004002c9947 */ /* 0x000fea0005800000 */
[----:B------:R-:W-:-:S04]  /*1430*/  LOP3.LUT P3, RZ, R0, 0x7fffffff, RZ, 0xc0, !PT ;  /* 0x7fffffff00ff7812 */ /* 0x000fc8000786c0ff */
[----:B------:R-:W-:-:S13]  /*1440*/  PLOP3.LUT P1, PT, P1, P3, PT, 0x2f, 0xf2 ;  /* 0x0000000000f2781c */ /* 0x000fda0000f26577 */
[----:B------:R-:W-:Y:S05]  /*1450*/  @P1 BRA `(.L_x_29) ;  /* 0x0000000400181947 */ /* 0x000fea0003800000 */
[----:B------:R-:W-:-:S04]  /*1460*/  LOP3.LUT P1, RZ, R11, 0x7fffffff, RZ, 0xc0, !PT ;  /* 0x7fffffff0bff7812 */ /* 0x000fc8000782c0ff */
[----:B------:R-:W-:-:S13]  /*1470*/  PLOP3.LUT P0, PT, P0, P1, PT, 0x2f, 0xf2 ;  /* 0x0000000000f2781c */ /* 0x000fda0000702577 */
[----:B------:R-:W-:Y:S05]  /*1480*/  @P0 BRA `(.L_x_30) ;  /* 0x0000000400000947 */ /* 0x000fea0003800000 */
[----:B------:R-:W-:Y:S02]  /*1490*/  ISETP.GE.AND P0, PT, R12, RZ, PT ;  /* 0x000000ff0c00720c */ /* 0x000fe40003f06270 */
[----:B------:R-:W-:-:S11]  /*14a0*/  ISETP.GE.AND P1, PT, R13, RZ, PT ;  /* 0x000000ff0d00720c */ /* 0x000fd60003f26270 */
[----:B------:R-:W-:Y:S01]  /*14b0*/  @P0 MOV R9, RZ ;  /* 0x000000ff00090202 */ /* 0x000fe20000000f00 */
[----:B------:R-:W-:Y:S01]  /*14c0*/  @!P0 FFMA R0, R0, 1.84467440737095516160e+19, RZ ;  /* 0x5f80000000008823 */ /* 0x000fe200000000ff */
[----:B------:R-:W-:Y:S01]  /*14d0*/  @!P0 MOV R9, 0xffffffc0 ;  /* 0xffffffc000098802 */ /* 0x000fe20000000f00 */
[----:B------:R-:W-:-:S03]  /*14e0*/  @!P1 FFMA R11, R3, 1.84467440737095516160e+19, RZ ;  /* 0x5f800000030b9823 */ /* 0x000fc600000000ff */
[----:B------:R-:W-:-:S07]  /*14f0*/  @!P1 IADD3 R9, PT, PT, R9, 0x40, RZ ;  /* 0x0000004009099810 */ /* 0x000fce0007ffe0ff */
.L_x_26:
[----:B------:R-:W-:Y:S01]  /*1500*/  LEA R12, R10, 0xc0800000, 0x17 ;  /* 0xc08000000a0c7811 */ /* 0x000fe200078eb8ff */
[----:B------:R-:W-:Y:S03]  /*1510*/  BSSY.RECONVERGENT B2, `(.L_x_31) ;  /* 0x0000036000027945 */ /* 0x000fe60003800200 */
[----:B------:R-:W-:Y:S02]  /*1520*/  IADD3 R12, PT, PT, -R12, R11, RZ ;  /* 0x0000000b0c0c7210 */ /* 0x000fe40007ffe1ff */
[----:B------:R-:W-:Y:S02]  /*1530*/  IADD3 R11, PT, PT, R14, -0x7f, RZ ;  /* 0xffffff810e0b7810 */ /* 0x000fe40007ffe0ff */
[----:B------:R0:W1:Y:S01]  /*1540*/  MUFU.RCP R13, R12 ;  /* 0x0000000c000d7308 */ /* 0x0000620000001000 */
[----:B------:R-:W-:Y:S02]  /*1550*/  FADD.FTZ R15, -R12, -RZ ;  /* 0x800000ff0c0f7221 */ /* 0x000fe40000010100 */
[C---:B------:R-:W-:Y:S01]  /*1560*/  IMAD R0, R11.reuse, -0x800000, R0 ;  /* 0xff8000000b007824 */ /* 0x040fe200078e0200 */
[----:B0-----:R-:W-:-:S04]  /*1570*/  IADD3 R12, PT, PT, R11, 0x7f, -R10 ;  /* 0x0000007f0b0c7810 */ /* 0x001fc80007ffe80a */
[----:B------:R-:W-:Y:S01]  /*1580*/  IADD3 R9, PT, PT, R12, R9, RZ ;  /* 0x000000090c097210 */ /* 0x000fe20007ffe0ff */
[----:B-1----:R-:W-:-:S04]  /*1590*/  FFMA R14, R13, R15, 1 ;  /* 0x3f8000000d0e7423 */ /* 0x002fc8000000000f */
[----:B------:R-:W-:-:S04]  /*15a0*/  FFMA R16, R13, R14, R13 ;  /* 0x0000000e0d107223 */ /* 0x000fc8000000000d */
[----:B------:R-:W-:-:S04]  /*15b0*/  FFMA R13, R0, R16, RZ ;  /* 0x00000010000d7223 */ /* 0x000fc800000000ff */
[----:B------:R-:W-:-:S04]  /*15c0*/  FFMA R14, R15, R13, R0 ;  /* 0x0000000d0f0e7223 */ /* 0x000fc80000000000 */
[----:B------:R-:W-:-:S04]  /*15d0*/  FFMA R13, R16, R14, R13 ;  /* 0x0000000e100d7223 */ /* 0x000fc8000000000d */
[----:B------:R-:W-:-:S04]  /*15e0*/  FFMA R14, R15, R13, R0 ;  /* 0x0000000d0f0e7223 */ /* 0x000fc80000000000 */
[----:B------:R-:W-:-:S05]  /*15f0*/  FFMA R0, R16, R14, R13 ;  /* 0x0000000e10007223 */ /* 0x000fca000000000d */
[----:B------:R-:W-:-:S04]  /*1600*/  SHF.R.U32.HI R10, RZ, 0x17, R0 ;  /* 0x00000017ff0a7819 */ /* 0x000fc80000011600 */
[----:B------:R-:W-:-:S04]  /*1610*/  LOP3.LUT R10, R10, 0xff, RZ, 0xc0, !PT ;  /* 0x000000ff0a0a7812 */ /* 0x000fc800078ec0ff */
[----:B------:R-:W-:-:S04]  /*1620*/  IADD3 R15, PT, PT, R10, R9, RZ ;  /* 0x000000090a0f7210 */ /* 0x000fc80007ffe0ff */
[----:B------:R-:W-:-:S04]  /*1630*/  IADD3 R10, PT, PT, R15, -0x1, RZ ;  /* 0xffffffff0f0a7810 */ /* 0x000fc80007ffe0ff */
[----:B------:R-:W-:-:S13]  /*1640*/  ISETP.GE.U32.AND P0, PT, R10, 0xfe, PT ;  /* 0x000000fe0a00780c */ /* 0x000fda0003f06070 */
[----:B------:R-:W-:Y:S05]  /*1650*/  @!P0 BRA `(.L_x_32) ;  /* 0x0000000000808947 */ /* 0x000fea0003800000 */
[----:B------:R-:W-:-:S13]  /*1660*/  ISETP.GT.AND P0, PT, R15, 0xfe, PT ;  /* 0x000000fe0f00780c */ /* 0x000fda0003f04270 */
[----:B------:R-:W-:Y:S05]  /*1670*/  @P0 BRA `(.L_x_33) ;  /* 0x00000000006c0947 */ /* 0x000fea0003800000 */
[----:B------:R-:W-:-:S13]  /*1680*/  ISETP.GE.AND P0, PT, R15, 0x1, PT ;  /* 0x000000010f00780c */ /* 0x000fda0003f06270 */
[----:B------:R-:W-:Y:S05]  /*1690*/  @P0 BRA `(.L_x_34) ;  /* 0x0000000000740947 */ /* 0x000fea0003800000 */
[----:B------:R-:W-:Y:S02]  /*16a0*/  ISETP.GE.AND P0, PT, R15, -0x18, PT ;  /* 0xffffffe80f00780c */ /* 0x000fe40003f06270 */
[----:B------:R-:W-:-:S11]  /*16b0*/  LOP3.LUT R0, R0, 0x80000000, RZ, 0xc0, !PT ;  /* 0x8000000000007812 */ /* 0x000fd600078ec0ff */
[----:B------:R-:W-:Y:S05]  /*16c0*/  @!P0 BRA `(.L_x_34) ;  /* 0x0000000000688947 */ /* 0x000fea0003800000 */
[CCC-:B------:R-:W-:Y:S01]  /*16d0*/  FFMA.RZ R9, R16.reuse, R14.reuse, R13.reuse ;  /* 0x0000000e10097223 */ /* 0x1c0fe2000000c00d */
[C---:B------:R-:W-:Y:S01]  /*16e0*/  IADD3 R12, PT, PT, R15.reuse, 0x20, RZ ;  /* 0x000000200f0c7810 */ /* 0x040fe20007ffe0ff */
[CCC-:B------:R-:W-:Y:S01]  /*16f0*/  FFMA.RM R10, R16.reuse, R14.reuse, R13.reuse ;  /* 0x0000000e100a7223 */ /* 0x1c0fe2000000400d */
[----:B------:R-:W-:Y:S02]  /*1700*/  ISETP.NE.AND P3, PT, R15, RZ, PT ;  /* 0x000000ff0f00720c */ /* 0x000fe40003f65270 */
[----:B------:R-:W-:Y:S01]  /*1710*/  LOP3.LUT R11, R9, 0x7fffff, RZ, 0xc0, !PT ;  /* 0x007fffff090b7812 */ /* 0x000fe200078ec0ff */
[----:B------:R-:W-:Y:S01]  /*1720*/  FFMA.RP R9, R16, R14, R13 ;  /* 0x0000000e10097223 */ /* 0x000fe2000000800d */
[----:B------:R-:W-:Y:S02]  /*1730*/  ISETP.NE.AND P1, PT, R15, RZ, PT ;  /* 0x000000ff0f00720c */ /* 0x000fe40003f25270 */
[----:B------:R-:W-:Y:S02]  /*1740*/  LOP3.LUT R11, R11, 0x800000, RZ, 0xfc, !PT ;  /* 0x008000000b0b7812 */ /* 0x000fe400078efcff */
[----:B------:R-:W-:-:S02]  /*1750*/  IADD3 R13, PT, PT, -R15, RZ, RZ ;  /* 0x000000ff0f0d7210 */ /* 0x000fc40007ffe1ff */
[----:B------:R-:W-:Y:S02]  /*1760*/  SHF.L.U32 R12, R11, R12, RZ ;  /* 0x0000000c0b0c7219 */ /* 0x000fe400000006ff */
[----:B------:R-:W-:Y:S02]  /*1770*/  FSETP.NEU.FTZ.AND P0, PT, R9, R10, PT ;  /* 0x0000000a0900720b */ /* 0x000fe40003f1d000 */
[----:B------:R-:W-:Y:S02]  /*1780*/  SEL R10, R13, RZ, P3 ;  /* 0x000000ff0d0a7207 */ /* 0x000fe40001800000 */
[----:B------:R-:W-:Y:S02]  /*1790*/  ISETP.NE.AND P1, PT, R12, RZ, P1 ;  /* 0x000000ff0c00720c */ /* 0x000fe40000f25270 */
[----:B------:R-:W-:Y:S02]  /*17a0*/  SHF.R.U32.HI R10, RZ, R10, R11 ;  /* 0x0000000aff0a7219 */ /* 0x000fe4000001160b */
[----:B------:R-:W-:-:S02]  /*17b0*/  PLOP3.LUT P0, PT, P0, P1, PT, 0xf8, 0x8f ;  /* 0x00000000008f781c */ /* 0x000fc40000703f70 */
[----:B------:R-:W-:Y:S02]  /*17c0*/  SHF.R.U32.HI R12, RZ, 0x1, R10 ;  /* 0x00000001ff0c7819 */ /* 0x000fe4000001160a */
[----:B------:R-:W-:-:S04]  /*17d0*/  SEL R9, RZ, 0x1, !P0 ;  /* 0x00000001ff097807 */ /* 0x000fc80004000000 */
[----:B------:R-:W-:-:S04]  /*17e0*/  LOP3.LUT R9, R9, 0x1, R12, 0xf8, !PT ;  /* 0x0000000109097812 */ /* 0x000fc800078ef80c */
[----:B------:R-:W-:-:S04]  /*17f0*/  LOP3.LUT R9, R9, R10, RZ, 0xc0, !PT ;  /* 0x0000000a09097212 */ /* 0x000fc800078ec0ff */
[----:B------:R-:W-:-:S04]  /*1800*/  IADD3 R9, PT, PT, R12, R9, RZ ;  /* 0x000000090c097210 */ /* 0x000fc80007ffe0ff */
[----:B------:R-:W-:Y:S01]  /*1810*/  LOP3.LUT R0, R9, R0, RZ, 0xfc, !PT ;  /* 0x0000000009007212 */ /* 0x000fe200078efcff */
[----:B------:R-:W-:Y:S06]  /*1820*/  BRA `(.L_x_34) ;  /* 0x0000000000107947 */ /* 0x000fec0003800000 */
.L_x_33:
[----:B------:R-:W-:-:S04]  /*1830*/  LOP3.LUT R0, R0, 0x80000000, RZ, 0xc0, !PT ;  /* 0x8000000000007812 */ /* 0x000fc800078ec0ff */
[----:B------:R-:W-:Y:S01]  /*1840*/  LOP3.LUT R0, R0, 0x7f800000, RZ, 0xfc, !PT ;  /* 0x7f80000000007812 */ /* 0x000fe200078efcff */
[----:B------:R-:W-:Y:S06]  /*1850*/  BRA `(.L_x_34) ;  /* 0x0000000000047947 */ /* 0x000fec0003800000 */
.L_x_32:
[----:B------:R-:W-:-:S07]  /*1860*/  LEA R0, R9, R0, 0x17 ;  /* 0x0000000009007211 */ /* 0x000fce00078eb8ff */
.L_x_34:
[----:B------:R-:W-:Y:S05]  /*1870*/  BSYNC.RECONVERGENT B2 ;  /* 0x0000000000027941 */ /* 0x000fea0003800200 */
.L_x_31:
[----:B------:R-:W-:Y:S05]  /*1880*/  BRA `(.L_x_35) ;  /* 0x0000000000207947 */ /* 0x000fea0003800000 */
.L_x_30:
[----:B------:R-:W-:-:S04]  /*1890*/  LOP3.LUT R0, R11, 0x80000000, R0, 0x48, !PT ;  /* 0x800000000b007812 */ /* 0x000fc800078e4800 */
[----:B------:R-:W-:Y:S01]  /*18a0*/  LOP3.LUT R0, R0, 0x7f800000, RZ, 0xfc, !PT ;  /* 0x7f80000000007812 */ /* 0x000fe200078efcff */
[----:B------:R-:W-:Y:S06]  /*18b0*/  BRA `(.L_x_35) ;  /* 0x0000000000147947 */ /* 0x000fec0003800000 */
.L_x_29:
[----:B------:R-:W-:Y:S01]  /*18c0*/  LOP3.LUT R0, R11, 0x80000000, R0, 0x48, !PT ;  /* 0x800000000b007812 */ /* 0x000fe200078e4800 */
[----:B------:R-:W-:Y:S06]  /*18d0*/  BRA `(.L_x_35) ;  /* 0x00000000000c7947 */ /* 0x000fec0003800000 */
.L_x_28:
[----:B------:R-:W0:Y:S01]  /*18e0*/  MUFU.RSQ R0, -QNAN ;  /* 0xffc0000000007908 */ /* 0x000e220000001400 */
[----:B------:R-:W-:Y:S05]  /*18f0*/  BRA `(.L_x_35) ;  /* 0x0000000000047947 */ /* 0x000fea0003800000 */
.L_x_27:
[----:B------:R-:W-:-:S07]  /*1900*/  FADD.FTZ R0, R0, R3 ;  /* 0x0000000300007221 */ /* 0x000fce0000010000 */
.L_x_35:
[----:B------:R-:W-:Y:S05]  /*1910*/  BSYNC.RECONVERGENT B1 ;  /* 0x0000000000017941 */ /* 0x000fea0003800200 */
.L_x_25:
[----:B------:R-:W-:-:S04]  /*1920*/  HFMA2 R9, -RZ, RZ, 0, 0 ;  /* 0x00000000ff097431 */ /* 0x000fc800000001ff */
[----:B0-----:R-:W-:Y:S05]  /*1930*/  RET.REL.NODEC R8 `(_Z15layerNormKernelPKfPfii) ;  /* 0xffffffe408b07950 */ /* 0x001fea0003c3ffff */
.L_x_36:
[----:B------:R-:W-:-:S00]  /*1940*/  BRA `(.L_x_36) ;  /* 0xfffffffc00fc7947 */ /* 0x000fc0000383ffff */
[----:B------:R-:W-:-:S00]  /*1950*/  NOP ;  /* 0x0000000000007918 */ /* 0x000fc00000000000 */
        /* <DEDUP_REMOVED lines=10> */
.L_x_38:


//--------------------- .nv.shared._Z15layerNormKernelPKfPfii --------------------------
	.section	.nv.shared._Z15layerNormKernelPKfPfii,"aw",@nobits
	.sectionflags	@""
	.align	16
	.zero		1024


//--------------------- .nv.shared.reserved.0     --------------------------
	.section	.nv.shared.reserved.0,"aw",@nobits
	.weak		__nv_reservedSMEM_offset_0_alias
	.size		__nv_reservedSMEM_offset_0_alias, 0, 64
	.other		__nv_reservedSMEM_offset_0_alias,@"STO_CUDA_RESERVED_SHARED STV_DEFAULT"
__nv_reservedSMEM_offset_0_alias:
	.zero		0
	.zero		64


//--------------------- .nv.constant0._Z15layerNormKernelPKfPfii --------------------------
	.section	.nv.constant0._Z15layerNormKernelPKfPfii,"a",@progbits
	.sectionflags	@""
	.align	4
.nv.constant0._Z15layerNormKernelPKfPfii:
	.zero		920


//--------------------- SYMBOLS --------------------------

	.type		.nv.reservedSmem.offset0,@object
	.size		.nv.reservedSmem.offset0,0x4
	.type		.nv.reservedSmem.cap,@object
	.size		.nv.reservedSmem.cap,0x4
